//
// Generated by NVIDIA NVVM Compiler
//
// Compiler Build ID: CL-36424714
// Cuda compilation tools, release 13.0, V13.0.88
// Based on NVVM 20.0.0
//

.version 9.0
.target sm_100
.address_size 64

	// .globl	_ZN18transformer_engine10fused_attn28thd_partition_indices_kernelEPiS1_iiii
.extern .func __assertfail
(
	.param .b64 __assertfail_param_0,
	.param .b64 __assertfail_param_1,
	.param .b32 __assertfail_param_2,
	.param .b64 __assertfail_param_3,
	.param .b64 __assertfail_param_4
)
;
.global .align 1 .b8 __unnamed_1[100] = {118, 111, 105, 100, 32, 116, 114, 97, 110, 115, 102, 111, 114, 109, 101, 114, 95, 101, 110, 103, 105, 110, 101, 58, 58, 102, 117, 115, 101, 100, 95, 97, 116, 116, 110, 58, 58, 116, 104, 100, 95, 112, 97, 114, 116, 105, 116, 105, 111, 110, 95, 105, 110, 100, 105, 99, 101, 115, 95, 107, 101, 114, 110, 101, 108, 40, 105, 110, 116, 32, 42, 44, 32, 105, 110, 116, 32, 42, 44, 32, 105, 110, 116, 44, 32, 105, 110, 116, 44, 32, 105, 110, 116, 44, 32, 105, 110, 116, 41};
.global .align 1 .b8 $str[31] = {115, 101, 113, 108, 101, 110, 32, 37, 32, 40, 119, 111, 114, 108, 100, 95, 115, 105, 122, 101, 32, 42, 32, 50, 41, 32, 61, 61, 32, 48};
.global .align 1 .b8 $str$1[27] = {47, 116, 109, 112, 47, 115, 97, 115, 115, 95, 99, 117, 95, 118, 99, 102, 104, 113, 114, 52, 105, 47, 107, 46, 99, 117};
.extern .shared .align 16 .b8 _ZN18transformer_engine10fused_attn12cu_seqlens_sE[];

.visible .entry _ZN18transformer_engine10fused_attn28thd_partition_indices_kernelEPiS1_iiii(
	.param .u64 .ptr .align 1 _ZN18transformer_engine10fused_attn28thd_partition_indices_kernelEPiS1_iiii_param_0,
	.param .u64 .ptr .align 1 _ZN18transformer_engine10fused_attn28thd_partition_indices_kernelEPiS1_iiii_param_1,
	.param .u32 _ZN18transformer_engine10fused_attn28thd_partition_indices_kernelEPiS1_iiii_param_2,
	.param .u32 _ZN18transformer_engine10fused_attn28thd_partition_indices_kernelEPiS1_iiii_param_3,
	.param .u32 _ZN18transformer_engine10fused_attn28thd_partition_indices_kernelEPiS1_iiii_param_4,
	.param .u32 _ZN18transformer_engine10fused_attn28thd_partition_indices_kernelEPiS1_iiii_param_5
)
{
	.reg .pred 	%p<12>;
	.reg .b32 	%r<76>;
	.reg .b64 	%rd<17>;

	ld.param.u64 	%rd4, [_ZN18transformer_engine10fused_attn28thd_partition_indices_kernelEPiS1_iiii_param_0];
	ld.param.u64 	%rd3, [_ZN18transformer_engine10fused_attn28thd_partition_indices_kernelEPiS1_iiii_param_1];
	ld.param.u32 	%r24, [_ZN18transformer_engine10fused_attn28thd_partition_indices_kernelEPiS1_iiii_param_2];
	ld.param.u32 	%r25, [_ZN18transformer_engine10fused_attn28thd_partition_indices_kernelEPiS1_iiii_param_3];
	ld.param.u32 	%r26, [_ZN18transformer_engine10fused_attn28thd_partition_indices_kernelEPiS1_iiii_param_4];
	ld.param.u32 	%r27, [_ZN18transformer_engine10fused_attn28thd_partition_indices_kernelEPiS1_iiii_param_5];
	cvta.to.global.u64 	%rd1, %rd4;
	mov.u32 	%r1, %tid.x;
	setp.gt.s32 	%p1, %r1, %r24;
	@%p1 bra 	$L__BB0_5;
	shl.b32 	%r2, %r26, 1;
	mov.u32 	%r3, %ntid.x;
	cvta.to.global.u64 	%rd2, %rd3;
	mov.u64 	%rd7, $str;
	mov.u64 	%rd9, $str$1;
	mov.u64 	%rd11, __unnamed_1;
	mov.u32 	%r70, %r1;
$L__BB0_2:
	mul.wide.s32 	%rd5, %r70, 4;
	add.s64 	%rd6, %rd2, %rd5;
	ld.global.u32 	%r5, [%rd6];
	rem.s32 	%r28, %r5, %r2;
	setp.eq.s32 	%p2, %r28, 0;
	@%p2 bra 	$L__BB0_4;
	cvta.global.u64 	%rd8, %rd7;
	cvta.global.u64 	%rd10, %rd9;
	cvta.global.u64 	%rd12, %rd11;
	{ // callseq 0, 0
	.param .b64 param0;
	st.param.b64 	[param0], %rd8;
	.param .b64 param1;
	st.param.b64 	[param1], %rd10;
	.param .b32 param2;
	st.param.b32 	[param2], 89;
	.param .b64 param3;
	st.param.b64 	[param3], %rd12;
	.param .b64 param4;
	st.param.b64 	[param4], 1;
	call.uni 
	__assertfail, 
	(
	param0, 
	param1, 
	param2, 
	param3, 
	param4
	);
	} // callseq 0
$L__BB0_4:
	div.s32 	%r29, %r5, %r26;
	shl.b32 	%r30, %r70, 2;
	mov.u32 	%r31, _ZN18transformer_engine10fused_attn12cu_seqlens_sE;
	add.s32 	%r32, %r31, %r30;
	st.shared.u32 	[%r32], %r29;
	add.s32 	%r70, %r70, %r3;
	setp.le.s32 	%p3, %r70, %r24;
	@%p3 bra 	$L__BB0_2;
$L__BB0_5:
	bar.sync 	0;
	mov.u32 	%r33, %ctaid.x;
	mov.u32 	%r34, %ntid.x;
	mad.lo.s32 	%r75, %r33, %r34, %r1;
	mov.u32 	%r35, %nctaid.x;
	mul.lo.s32 	%r8, %r34, %r35;
	div.s32 	%r9, %r25, %r26;
	setp.ge.s32 	%p4, %r75, %r9;
	@%p4 bra 	$L__BB0_12;
	setp.lt.s32 	%p5, %r24, 2;
	shl.b32 	%r36, %r26, 1;
	sub.s32 	%r37, %r36, %r27;
	add.s32 	%r10, %r37, -2;
	@%p5 bra 	$L__BB0_7;
	bra.uni 	$L__BB0_9;
$L__BB0_7:
	ld.shared.v2.u32 	{%r38, %r39}, [_ZN18transformer_engine10fused_attn12cu_seqlens_sE];
	sub.s32 	%r40, %r39, %r38;
	shr.u32 	%r41, %r40, 31;
	add.s32 	%r42, %r40, %r41;
	shr.s32 	%r11, %r42, 1;
	add.s32 	%r43, %r26, -1;
	mul.lo.s32 	%r12, %r38, %r43;
	sub.s32 	%r74, %r75, %r38;
$L__BB0_8:
	mul.wide.s32 	%rd13, %r75, 4;
	add.s64 	%rd14, %rd1, %rd13;
	setp.lt.s32 	%p6, %r74, %r11;
	selp.b32 	%r44, %r27, %r10, %p6;
	add.s32 	%r45, %r12, %r75;
	mad.lo.s32 	%r46, %r44, %r11, %r45;
	st.global.u32 	[%rd14], %r46;
	add.s32 	%r75, %r75, %r8;
	add.s32 	%r74, %r74, %r8;
	setp.lt.s32 	%p7, %r75, %r9;
	@%p7 bra 	$L__BB0_8;
	bra.uni 	$L__BB0_12;
$L__BB0_9:
	mov.b32 	%r73, 1;
	mov.u32 	%r72, %r24;
$L__BB0_10:
	add.s32 	%r48, %r72, %r73;
	shr.u32 	%r49, %r48, 31;
	add.s32 	%r50, %r48, %r49;
	shr.s32 	%r51, %r50, 1;
	shl.b32 	%r52, %r51, 2;
	mov.u32 	%r53, _ZN18transformer_engine10fused_attn12cu_seqlens_sE;
	add.s32 	%r54, %r53, %r52;
	ld.shared.u32 	%r55, [%r54];
	setp.gt.s32 	%p8, %r55, %r75;
	add.s32 	%r56, %r51, 1;
	selp.b32 	%r73, %r73, %r56, %p8;
	selp.b32 	%r72, %r51, %r72, %p8;
	setp.lt.s32 	%p9, %r73, %r72;
	@%p9 bra 	$L__BB0_10;
	shl.b32 	%r57, %r73, 2;
	add.s32 	%r59, %r53, %r57;
	ld.shared.u32 	%r60, [%r59];
	ld.shared.u32 	%r61, [%r59+-4];
	sub.s32 	%r62, %r60, %r61;
	sub.s32 	%r63, %r75, %r61;
	shr.u32 	%r64, %r62, 31;
	add.s32 	%r65, %r62, %r64;
	shr.s32 	%r66, %r65, 1;
	setp.lt.s32 	%p10, %r63, %r66;
	selp.b32 	%r67, %r27, %r10, %p10;
	mad.lo.s32 	%r68, %r61, %r26, %r63;
	mad.lo.s32 	%r69, %r67, %r66, %r68;
	mul.wide.s32 	%rd15, %r75, 4;
	add.s64 	%rd16, %rd1, %rd15;
	st.global.u32 	[%rd16], %r69;
	add.s32 	%r75, %r75, %r8;
	setp.lt.s32 	%p11, %r75, %r9;
	@%p11 bra 	$L__BB0_9;
$L__BB0_12:
	ret;

}
	// .globl	_ZN18transformer_engine10fused_attn27thd_read_half_tensor_kernelEPvS1_Piiiii
.visible .entry _ZN18transformer_engine10fused_attn27thd_read_half_tensor_kernelEPvS1_Piiiii(
	.param .u64 .ptr .align 1 _ZN18transformer_engine10fused_attn27thd_read_half_tensor_kernelEPvS1_Piiiii_param_0,
	.param .u64 .ptr .align 1 _ZN18transformer_engine10fused_attn27thd_read_half_tensor_kernelEPvS1_Piiiii_param_1,
	.param .u64 .ptr .align 1 _ZN18transformer_engine10fused_attn27thd_read_half_tensor_kernelEPvS1_Piiiii_param_2,
	.param .u32 _ZN18transformer_engine10fused_attn27thd_read_half_tensor_kernelEPvS1_Piiiii_param_3,
	.param .u32 _ZN18transformer_engine10fused_attn27thd_read_half_tensor_kernelEPvS1_Piiiii_param_4,
	.param .u32 _ZN18transformer_engine10fused_attn27thd_read_half_tensor_kernelEPvS1_Piiiii_param_5,
	.param .u32 _ZN18transformer_engine10fused_attn27thd_read_half_tensor_kernelEPvS1_Piiiii_param_6
)
{
	.reg .pred 	%p<21>;
	.reg .b32 	%r<83>;
	.reg .b32 	%f<57>;
	.reg .b64 	%rd<53>;

	ld.param.u64 	%rd22, [_ZN18transformer_engine10fused_attn27thd_read_half_tensor_kernelEPvS1_Piiiii_param_0];
	ld.param.u64 	%rd23, [_ZN18transformer_engine10fused_attn27thd_read_half_tensor_kernelEPvS1_Piiiii_param_1];
	ld.param.u64 	%rd21, [_ZN18transformer_engine10fused_attn27thd_read_half_tensor_kernelEPvS1_Piiiii_param_2];
	ld.param.u32 	%r35, [_ZN18transformer_engine10fused_attn27thd_read_half_tensor_kernelEPvS1_Piiiii_param_3];
	ld.param.u32 	%r36, [_ZN18transformer_engine10fused_attn27thd_read_half_tensor_kernelEPvS1_Piiiii_param_4];
	ld.param.u32 	%r37, [_ZN18transformer_engine10fused_attn27thd_read_half_tensor_kernelEPvS1_Piiiii_param_5];
	ld.param.u32 	%r38, [_ZN18transformer_engine10fused_attn27thd_read_half_tensor_kernelEPvS1_Piiiii_param_6];
	cvta.to.global.u64 	%rd1, %rd22;
	cvta.to.global.u64 	%rd2, %rd23;
	mov.u32 	%r1, %tid.x;
	setp.gt.s32 	%p1, %r1, %r35;
	@%p1 bra 	$L__BB1_3;
	mov.u32 	%r2, %ntid.x;
	cvta.to.global.u64 	%rd3, %rd21;
	mov.u32 	%r74, %r1;
$L__BB1_2:
	mul.wide.s32 	%rd24, %r74, 4;
	add.s64 	%rd25, %rd3, %rd24;
	ld.global.u32 	%r39, [%rd25];
	shr.u32 	%r40, %r39, 31;
	add.s32 	%r41, %r39, %r40;
	shr.s32 	%r42, %r41, 1;
	shl.b32 	%r43, %r74, 2;
	mov.u32 	%r44, _ZN18transformer_engine10fused_attn12cu_seqlens_sE;
	add.s32 	%r45, %r44, %r43;
	st.shared.u32 	[%r45], %r42;
	add.s32 	%r74, %r74, %r2;
	setp.le.s32 	%p2, %r74, %r35;
	@%p2 bra 	$L__BB1_2;
$L__BB1_3:
	bar.sync 	0;
	mov.u32 	%r46, %ctaid.x;
	mov.u32 	%r47, %ntid.x;
	mad.lo.s32 	%r48, %r46, %r47, %r1;
	shr.u32 	%r75, %r48, 5;
	and.b32  	%r6, %r1, 31;
	mov.u32 	%r49, %nctaid.x;
	mul.lo.s32 	%r50, %r47, %r49;
	shr.u32 	%r7, %r50, 5;
	shl.b32 	%r51, %r35, 2;
	mov.u32 	%r52, _ZN18transformer_engine10fused_attn12cu_seqlens_sE;
	add.s32 	%r53, %r52, %r51;
	ld.shared.u32 	%r8, [%r53];
	shr.s32 	%r9, %r36, 4;
	cvt.s64.s32 	%rd4, %r36;
	mul.wide.s32 	%rd26, %r38, %r36;
	shr.u64 	%rd27, %rd26, 1;
	mov.u32 	%r54, %ctaid.y;
	cvt.u64.u32 	%rd28, %r54;
	mul.lo.s64 	%rd5, %rd27, %rd28;
	mul.lo.s64 	%rd6, %rd26, %rd28;
	setp.ge.s32 	%p3, %r75, %r8;
	@%p3 bra 	$L__BB1_26;
	setp.lt.s32 	%p4, %r35, 2;
	@%p4 bra 	$L__BB1_17;
	not.b32 	%r59, %r6;
	add.s32 	%r10, %r9, %r59;
	and.b32  	%r11, %r10, 96;
	add.s64 	%rd47, %rd5, %rd1;
$L__BB1_6:
	mov.b32 	%r77, 1;
	mov.u32 	%r76, %r35;
$L__BB1_7:
	add.s32 	%r61, %r76, %r77;
	shr.u32 	%r62, %r61, 31;
	add.s32 	%r63, %r61, %r62;
	shr.s32 	%r64, %r63, 1;
	shl.b32 	%r65, %r64, 2;
	mov.u32 	%r66, _ZN18transformer_engine10fused_attn12cu_seqlens_sE;
	add.s32 	%r67, %r66, %r65;
	ld.shared.u32 	%r68, [%r67];
	setp.gt.s32 	%p12, %r68, %r75;
	add.s32 	%r69, %r64, 1;
	selp.b32 	%r77, %r77, %r69, %p12;
	selp.b32 	%r76, %r64, %r76, %p12;
	setp.lt.s32 	%p13, %r77, %r76;
	@%p13 bra 	$L__BB1_7;
	setp.lt.s32 	%p14, %r6, %r9;
	cvt.u64.u32 	%rd38, %r75;
	mul.lo.s64 	%rd15, %rd38, %rd4;
	add.s32 	%r70, %r37, %r77;
	shl.b32 	%r71, %r70, 2;
	add.s32 	%r73, %r66, %r71;
	ld.shared.s32 	%rd39, [%r73+-4];
	add.s64 	%rd40, %rd39, %rd38;
	mad.lo.s64 	%rd16, %rd40, %rd4, %rd6;
	@%p14 bra 	$L__BB1_9;
	bra.uni 	$L__BB1_16;
$L__BB1_9:
	setp.eq.s32 	%p15, %r11, 96;
	mov.u32 	%r79, %r6;
	@%p15 bra 	$L__BB1_13;
	or.b32  	%r79, %r6, 32;
	setp.eq.s32 	%p16, %r11, 0;
	add.s64 	%rd41, %rd15, %rd5;
	add.s64 	%rd42, %rd1, %rd41;
	mul.wide.u32 	%rd43, %r6, 16;
	add.s64 	%rd11, %rd42, %rd43;
	add.s64 	%rd44, %rd2, %rd16;
	add.s64 	%rd12, %rd44, %rd43;
	ld.global.v4.f32 	{%f29, %f30, %f31, %f32}, [%rd12];
	st.global.v4.f32 	[%rd11], {%f29, %f30, %f31, %f32};
	@%p16 bra 	$L__BB1_13;
	or.b32  	%r79, %r6, 64;
	setp.eq.s32 	%p17, %r11, 32;
	ld.global.v4.f32 	{%f33, %f34, %f35, %f36}, [%rd12+512];
	st.global.v4.f32 	[%rd11+512], {%f33, %f34, %f35, %f36};
	@%p17 bra 	$L__BB1_13;
	or.b32  	%r79, %r6, 96;
	ld.global.v4.f32 	{%f37, %f38, %f39, %f40}, [%rd12+1024];
	st.global.v4.f32 	[%rd11+1024], {%f37, %f38, %f39, %f40};
$L__BB1_13:
	setp.lt.u32 	%p18, %r10, 96;
	@%p18 bra 	$L__BB1_16;
	mul.wide.u32 	%rd45, %r79, 16;
	add.s64 	%rd46, %rd15, %rd45;
	add.s64 	%rd48, %rd47, %rd46;
	add.s64 	%rd52, %rd48, 1024;
	add.s64 	%rd49, %rd16, %rd45;
	add.s64 	%rd50, %rd2, %rd49;
	add.s64 	%rd51, %rd50, 1024;
$L__BB1_15:
	ld.global.v4.f32 	{%f41, %f42, %f43, %f44}, [%rd51+-1024];
	st.global.v4.f32 	[%rd52+-1024], {%f41, %f42, %f43, %f44};
	ld.global.v4.f32 	{%f45, %f46, %f47, %f48}, [%rd51+-512];
	st.global.v4.f32 	[%rd52+-512], {%f45, %f46, %f47, %f48};
	ld.global.v4.f32 	{%f49, %f50, %f51, %f52}, [%rd51];
	st.global.v4.f32 	[%rd52], {%f49, %f50, %f51, %f52};
	ld.global.v4.f32 	{%f53, %f54, %f55, %f56}, [%rd51+512];
	st.global.v4.f32 	[%rd52+512], {%f53, %f54, %f55, %f56};
	add.s32 	%r79, %r79, 128;
	add.s64 	%rd52, %rd52, 2048;
	add.s64 	%rd51, %rd51, 2048;
	setp.lt.s32 	%p19, %r79, %r9;
	@%p19 bra 	$L__BB1_15;
$L__BB1_16:
	add.s32 	%r75, %r75, %r7;
	setp.lt.s32 	%p20, %r75, %r8;
	@%p20 bra 	$L__BB1_6;
	bra.uni 	$L__BB1_26;
$L__BB1_17:
	not.b32 	%r55, %r6;
	add.s32 	%r24, %r9, %r55;
	shl.b32 	%r56, %r37, 2;
	add.s32 	%r58, %r52, %r56;
	ld.shared.u32 	%r25, [%r58];
	and.b32  	%r26, %r24, 96;
	cvt.s64.s32 	%rd31, %r25;
$L__BB1_18:
	setp.ge.s32 	%p5, %r6, %r9;
	@%p5 bra 	$L__BB1_25;
	cvt.u64.u32 	%rd29, %r75;
	mad.lo.s64 	%rd30, %rd29, %rd4, %rd5;
	add.s64 	%rd17, %rd1, %rd30;
	add.s64 	%rd32, %rd31, %rd29;
	mad.lo.s64 	%rd33, %rd32, %rd4, %rd6;
	add.s64 	%rd18, %rd2, %rd33;
	setp.eq.s32 	%p6, %r26, 96;
	mov.u32 	%r81, %r6;
	@%p6 bra 	$L__BB1_23;
	or.b32  	%r81, %r6, 32;
	setp.eq.s32 	%p7, %r26, 0;
	mul.wide.u32 	%rd34, %r6, 16;
	add.s64 	%rd19, %rd17, %rd34;
	add.s64 	%rd20, %rd18, %rd34;
	ld.global.v4.f32 	{%f1, %f2, %f3, %f4}, [%rd20];
	st.global.v4.f32 	[%rd19], {%f1, %f2, %f3, %f4};
	@%p7 bra 	$L__BB1_23;
	or.b32  	%r81, %r6, 64;
	setp.eq.s32 	%p8, %r26, 32;
	ld.global.v4.f32 	{%f5, %f6, %f7, %f8}, [%rd20+512];
	st.global.v4.f32 	[%rd19+512], {%f5, %f6, %f7, %f8};
	@%p8 bra 	$L__BB1_23;
	or.b32  	%r81, %r6, 96;
	ld.global.v4.f32 	{%f9, %f10, %f11, %f12}, [%rd20+1024];
	st.global.v4.f32 	[%rd19+1024], {%f9, %f10, %f11, %f12};
$L__BB1_23:
	setp.lt.u32 	%p9, %r24, 96;
	@%p9 bra 	$L__BB1_25;
$L__BB1_24:
	mul.wide.u32 	%rd35, %r81, 16;
	add.s64 	%rd36, %rd17, %rd35;
	add.s64 	%rd37, %rd18, %rd35;
	ld.global.v4.f32 	{%f13, %f14, %f15, %f16}, [%rd37];
	st.global.v4.f32 	[%rd36], {%f13, %f14, %f15, %f16};
	ld.global.v4.f32 	{%f17, %f18, %f19, %f20}, [%rd37+512];
	st.global.v4.f32 	[%rd36+512], {%f17, %f18, %f19, %f20};
	ld.global.v4.f32 	{%f21, %f22, %f23, %f24}, [%rd37+1024];
	st.global.v4.f32 	[%rd36+1024], {%f21, %f22, %f23, %f24};
	ld.global.v4.f32 	{%f25, %f26, %f27, %f28}, [%rd37+1536];
	st.global.v4.f32 	[%rd36+1536], {%f25, %f26, %f27, %f28};
	add.s32 	%r81, %r81, 128;
	setp.lt.s32 	%p10, %r81, %r9;
	@%p10 bra 	$L__BB1_24;
$L__BB1_25:
	add.s32 	%r75, %r75, %r7;
	setp.lt.s32 	%p11, %r75, %r8;
	@%p11 bra 	$L__BB1_18;
$L__BB1_26:
	ret;

}


// ===== COMPILED SASS (sm_100) =====

	.target	sm_100

	.elftype	@"ET_EXEC"


//--------------------- .note.nv.tkinfo           --------------------------
	.section	.note.nv.tkinfo,"",@"SHT_NOTE"
	.sectionflags	@"SHF_NOTE_NV_TKINFO"
	.tkinfo
        /*0018*/ 	.word	0x00000002
        /*0030*/ 	.string	""
        /*0030*/ 	.string	"ptxas"
        /*0030*/ 	.string	"Cuda compilation tools, release 13.0, V13.0.88"
        /*0030*/ 	.string	"Build cuda_13.0.r13.0/compiler.36424714_0"
        /*0030*/ 	.string	"-arch sm_100 -m 64 "



//--------------------- .note.nv.cuinfo           --------------------------
	.section	.note.nv.cuinfo,"",@"SHT_NOTE"
	.sectionflags	@"SHF_NOTE_NV_CUINFO"
        /*0018*/ 	.short	0x0002
        /*001a*/ 	.short	0x0064
        /*001c*/ 	.short	0x0082
	.zero		2


//--------------------- .nv.info                  --------------------------
	.section	.nv.info,"",@"SHT_CUDA_INFO"
	.align	4


	//----- nvinfo : EIATTR_REGCOUNT
	.align		4
        /*0000*/ 	.byte	0x04, 0x2f
        /*0002*/ 	.short	(.L_4 - .L_3)
	.align		4
.L_3:
        /*0004*/ 	.word	index@(_ZN18transformer_engine10fused_attn28thd_partition_indices_kernelEPiS1_iiii)
        /*0008*/ 	.word	0x0000001a


	//----- nvinfo : EIATTR_FRAME_SIZE
	.align		4
.L_4:
        /*000c*/ 	.byte	0x04, 0x11
        /*000e*/ 	.short	(.L_6 - .L_5)
	.align		4
.L_5:
        /*0010*/ 	.word	index@(_ZN18transformer_engine10fused_attn28thd_partition_indices_kernelEPiS1_iiii)
        /*0014*/ 	.word	0x00000000


	//----- nvinfo : EIATTR_REGCOUNT
	.align		4
.L_6:
        /*0018*/ 	.byte	0x04, 0x2f
        /*001a*/ 	.short	(.L_8 - .L_7)
	.align		4
.L_7:
        /*001c*/ 	.word	index@(_ZN18transformer_engine10fused_attn27thd_read_half_tensor_kernelEPvS1_Piiiii)
        /*0020*/ 	.word	0x00000022


	//----- nvinfo : EIATTR_FRAME_SIZE
	.align		4
.L_8:
        /*0024*/ 	.byte	0x04, 0x11
        /*0026*/ 	.short	(.L_10 - .L_9)
	.align		4
.L_9:
        /*0028*/ 	.word	index@(_ZN18transformer_engine10fused_attn27thd_read_half_tensor_kernelEPvS1_Piiiii)
        /*002c*/ 	.word	0x00000000


	//----- nvinfo : EIATTR_MIN_STACK_SIZE
	.align		4
.L_10:
        /*0030*/ 	.byte	0x04, 0x12
        /*0032*/ 	.short	(.L_12 - .L_11)
	.align		4
.L_11:
        /*0034*/ 	.word	index@(_ZN18transformer_engine10fused_attn27thd_read_half_tensor_kernelEPvS1_Piiiii)
        /*0038*/ 	.word	0x00000000


	//----- nvinfo : EIATTR_MIN_STACK_SIZE
	.align		4
.L_12:
        /*003c*/ 	.byte	0x04, 0x12
        /*003e*/ 	.short	(.L_14 - .L_13)
	.align		4
.L_13:
        /*0040*/ 	.word	index@(_ZN18transformer_engine10fused_attn28thd_partition_indices_kernelEPiS1_iiii)
        /*0044*/ 	.word	0x00000000
.L_14:


//--------------------- .nv.compat                --------------------------
	.section	.nv.compat,"",@"SHT_CUDA_COMPAT_INFO"
	.align	4
        /*0000*/ 	.byte	0x02, 0x09, 0x00, 0x00, 0x02, 0x02, 0x01, 0x00, 0x02, 0x05, 0x05, 0x00, 0x03, 0x07, 0x01, 0x01
        /*0010*/ 	.byte	0x02, 0x03, 0x00, 0x00, 0x02, 0x06, 0x01, 0x00, 0x04, 0x0b, 0x08, 0x00, 0x09, 0x00, 0x00, 0x00
        /*0020*/ 	.byte	0x00, 0x00, 0x00, 0x00


//--------------------- .nv.info._ZN18transformer_engine10fused_attn27thd_read_half_tensor_kernelEPvS1_Piiiii --------------------------
	.section	.nv.info._ZN18transformer_engine10fused_attn27thd_read_half_tensor_kernelEPvS1_Piiiii,"",@"SHT_CUDA_INFO"
	.sectionflags	@""
	.align	4


	//----- nvinfo : EIATTR_CUDA_API_VERSION
	.align		4
        /*0000*/ 	.byte	0x04, 0x37
        /*0002*/ 	.short	(.L_16 - .L_15)
.L_15:
        /*0004*/ 	.word	0x00000082


	//----- nvinfo : EIATTR_KPARAM_INFO
	.align		4
.L_16:
        /*0008*/ 	.byte	0x04, 0x17
        /*000a*/ 	.short	(.L_18 - .L_17)
.L_17:
        /*000c*/ 	.word	0x00000000
        /*0010*/ 	.short	0x0006
        /*0012*/ 	.short	0x0024
        /*0014*/ 	.byte	0x00, 0xf0, 0x11, 0x00


	//----- nvinfo : EIATTR_KPARAM_INFO
	.align		4
.L_18:
        /*0018*/ 	.byte	0x04, 0x17
        /*001a*/ 	.short	(.L_20 - .L_19)
.L_19:
        /*001c*/ 	.word	0x00000000
        /*0020*/ 	.short	0x0005
        /*0022*/ 	.short	0x0020
        /*0024*/ 	.byte	0x00, 0xf0, 0x11, 0x00


	//----- nvinfo : EIATTR_KPARAM_INFO
	.align		4
.L_20:
        /*0028*/ 	.byte	0x04, 0x17
        /*002a*/ 	.short	(.L_22 - .L_21)
.L_21:
        /*002c*/ 	.word	0x00000000
        /*0030*/ 	.short	0x0004
        /*0032*/ 	.short	0x001c
        /*0034*/ 	.byte	0x00, 0xf0, 0x11, 0x00


	//----- nvinfo : EIATTR_KPARAM_INFO
	.align		4
.L_22:
        /*0038*/ 	.byte	0x04, 0x17
        /*003a*/ 	.short	(.L_24 - .L_23)
.L_23:
        /*003c*/ 	.word	0x00000000
        /*0040*/ 	.short	0x0003
        /*0042*/ 	.short	0x0018
        /*0044*/ 	.byte	0x00, 0xf0, 0x11, 0x00


	//----- nvinfo : EIATTR_KPARAM_INFO
	.align		4
.L_24:
        /*0048*/ 	.byte	0x04, 0x17
        /*004a*/ 	.short	(.L_26 - .L_25)
.L_25:
        /*004c*/ 	.word	0x00000000
        /*0050*/ 	.short	0x0002
        /*0052*/ 	.short	0x0010
        /*0054*/ 	.byte	0x00, 0xf5, 0x21, 0x00


	//----- nvinfo : EIATTR_KPARAM_INFO
	.align		4
.L_26:
        /*0058*/ 	.byte	0x04, 0x17
        /*005a*/ 	.short	(.L_28 - .L_27)
.L_27:
        /*005c*/ 	.word	0x00000000
        /*0060*/ 	.short	0x0001
        /*0062*/ 	.short	0x0008
        /*0064*/ 	.byte	0x00, 0xf5, 0x21, 0x00


	//----- nvinfo : EIATTR_KPARAM_INFO
	.align		4
.L_28:
        /*0068*/ 	.byte	0x04, 0x17
        /*006a*/ 	.short	(.L_30 - .L_29)
.L_29:
        /*006c*/ 	.word	0x00000000
        /*0070*/ 	.short	0x0000
        /*0072*/ 	.short	0x0000
        /*0074*/ 	.byte	0x00, 0xf5, 0x21, 0x00


	//----- nvinfo : EIATTR_SPARSE_MMA_MASK
	.align		4
.L_30:
        /*0078*/ 	.byte	0x03, 0x50
        /*007a*/ 	.short	0x0000


	//----- nvinfo : EIATTR_MAXREG_COUNT
	.align		4
        /*007c*/ 	.byte	0x03, 0x1b
        /*007e*/ 	.short	0x00ff


	//----- nvinfo : EIATTR_NUM_BARRIERS
	.align		4
        /*0080*/ 	.byte	0x02, 0x4c
        /*0082*/ 	.byte	0x01
	.zero		1


	//----- nvinfo : EIATTR_MERCURY_ISA_VERSION
	.align		4
        /*0084*/ 	.byte	0x03, 0x5f
        /*0086*/ 	.short	0x0101


	//----- nvinfo : EIATTR_VRC_CTA_INIT_COUNT
	.align		4
        /*0088*/ 	.byte	0x02, 0x4a
	.zero		1
	.zero		1


	//----- nvinfo : EIATTR_EXIT_INSTR_OFFSETS
	.align		4
        /*008c*/ 	.byte	0x04, 0x1c
        /*008e*/ 	.short	(.L_32 - .L_31)


	//   ....[0]....
.L_31:
        /*0090*/ 	.word	0x000002f0


	//   ....[1]....
        /*0094*/ 	.word	0x00000ee0


	//   ....[2]....
        /*0098*/ 	.word	0x00001350


	//----- nvinfo : EIATTR_CRS_STACK_SIZE
	.align		4
.L_32:
        /*009c*/ 	.byte	0x04, 0x1e
        /*009e*/ 	.short	(.L_34 - .L_33)
.L_33:
        /*00a0*/ 	.word	0x00000000


	//----- nvinfo : EIATTR_CBANK_PARAM_SIZE
	.align		4
.L_34:
        /*00a4*/ 	.byte	0x03, 0x19
        /*00a6*/ 	.short	0x0028


	//----- nvinfo : EIATTR_PARAM_CBANK
	.align		4
        /*00a8*/ 	.byte	0x04, 0x0a
        /*00aa*/ 	.short	(.L_36 - .L_35)
	.align		4
.L_35:
        /*00ac*/ 	.word	index@(.nv.constant0._ZN18transformer_engine10fused_attn27thd_read_half_tensor_kernelEPvS1_Piiiii)
        /*00b0*/ 	.short	0x0380
        /*00b2*/ 	.short	0x0028


	//----- nvinfo : EIATTR_SW_WAR
	.align		4
.L_36:
        /*00b4*/ 	.byte	0x04, 0x36
        /*00b6*/ 	.short	(.L_38 - .L_37)
.L_37:
        /*00b8*/ 	.word	0x00000008
.L_38:


//--------------------- .nv.info._ZN18transformer_engine10fused_attn28thd_partition_indices_kernelEPiS1_iiii --------------------------
	.section	.nv.info._ZN18transformer_engine10fused_attn28thd_partition_indices_kernelEPiS1_iiii,"",@"SHT_CUDA_INFO"
	.sectionflags	@""
	.align	4


	//----- nvinfo : EIATTR_CUDA_API_VERSION
	.align		4
        /*0000*/ 	.byte	0x04, 0x37
        /*0002*/ 	.short	(.L_40 - .L_39)
.L_39:
        /*0004*/ 	.word	0x00000082


	//----- nvinfo : EIATTR_KPARAM_INFO
	.align		4
.L_40:
        /*0008*/ 	.byte	0x04, 0x17
        /*000a*/ 	.short	(.L_42 - .L_41)
.L_41:
        /*000c*/ 	.word	0x00000000
        /*0010*/ 	.short	0x0005
        /*0012*/ 	.short	0x001c
        /*0014*/ 	.byte	0x00, 0xf0, 0x11, 0x00


	//----- nvinfo : EIATTR_KPARAM_INFO
	.align		4
.L_42:
        /*0018*/ 	.byte	0x04, 0x17
        /*001a*/ 	.short	(.L_44 - .L_43)
.L_43:
        /*001c*/ 	.word	0x00000000
        /*0020*/ 	.short	0x0004
        /*0022*/ 	.short	0x0018
        /*0024*/ 	.byte	0x00, 0xf0, 0x11, 0x00


	//----- nvinfo : EIATTR_KPARAM_INFO
	.align		4
.L_44:
        /*0028*/ 	.byte	0x04, 0x17
        /*002a*/ 	.short	(.L_46 - .L_45)
.L_45:
        /*002c*/ 	.word	0x00000000
        /*0030*/ 	.short	0x0003
        /*0032*/ 	.short	0x0014
        /*0034*/ 	.byte	0x00, 0xf0, 0x11, 0x00


	//----- nvinfo : EIATTR_KPARAM_INFO
	.align		4
.L_46:
        /*0038*/ 	.byte	0x04, 0x17
        /*003a*/ 	.short	(.L_48 - .L_47)
.L_47:
        /*003c*/ 	.word	0x00000000
        /*0040*/ 	.short	0x0002
        /*0042*/ 	.short	0x0010
        /*0044*/ 	.byte	0x00, 0xf0, 0x11, 0x00


	//----- nvinfo : EIATTR_KPARAM_INFO
	.align		4
.L_48:
        /*0048*/ 	.byte	0x04, 0x17
        /*004a*/ 	.short	(.L_50 - .L_49)
.L_49:
        /*004c*/ 	.word	0x00000000
        /*0050*/ 	.short	0x0001
        /*0052*/ 	.short	0x0008
        /*0054*/ 	.byte	0x00, 0xf5, 0x21, 0x00


	//----- nvinfo : EIATTR_KPARAM_INFO
	.align		4
.L_50:
        /*0058*/ 	.byte	0x04, 0x17
        /*005a*/ 	.short	(.L_52 - .L_51)
.L_51:
        /*005c*/ 	.word	0x00000000
        /*0060*/ 	.short	0x0000
        /*0062*/ 	.short	0x0000
        /*0064*/ 	.byte	0x00, 0xf5, 0x21, 0x00


	//----- nvinfo : EIATTR_SPARSE_MMA_MASK
	.align		4
.L_52:
        /*0068*/ 	.byte	0x03, 0x50
        /*006a*/ 	.short	0x0000


	//----- nvinfo : EIATTR_MAXREG_COUNT
	.align		4
        /*006c*/ 	.byte	0x03, 0x1b
        /*006e*/ 	.short	0x00ff


	//----- nvinfo : EIATTR_NUM_BARRIERS
	.align		4
        /*0070*/ 	.byte	0x02, 0x4c
        /*0072*/ 	.byte	0x01
	.zero		1


	//----- nvinfo : EIATTR_EXTERNS
	.align		4
        /*0074*/ 	.byte	0x04, 0x0f
        /*0076*/ 	.short	(.L_54 - .L_53)


	//   ....[0]....
	.align		4
.L_53:
        /*0078*/ 	.word	index@(__assertfail)


	//----- nvinfo : EIATTR_MERCURY_ISA_VERSION
	.align		4
.L_54:
        /*007c*/ 	.byte	0x03, 0x5f
        /*007e*/ 	.short	0x0101


	//----- nvinfo : EIATTR_VRC_CTA_INIT_COUNT
	.align		4
        /*0080*/ 	.byte	0x02, 0x4a
	.zero		1
	.zero		1


	//----- nvinfo : EIATTR_SYSCALL_OFFSETS
	.align		4
        /*0084*/ 	.byte	0x04, 0x46
        /*0086*/ 	.short	(.L_56 - .L_55)


	//   ....[0]....
.L_55:
        /*0088*/ 	.word	0x00000380


	//----- nvinfo : EIATTR_EXIT_INSTR_OFFSETS
	.align		4
.L_56:
        /*008c*/ 	.byte	0x04, 0x1c
        /*008e*/ 	.short	(.L_58 - .L_57)


	//   ....[0]....
.L_57:
        /*0090*/ 	.word	0x000007d0


	//   ....[1]....
        /*0094*/ 	.word	0x00000a70


	//   ....[2]....
        /*0098*/ 	.word	0x00000bd0


	//----- nvinfo : EIATTR_CRS_STACK_SIZE
	.align		4
.L_58:
        /*009c*/ 	.byte	0x04, 0x1e
        /*009e*/ 	.short	(.L_60 - .L_59)
.L_59:
        /*00a0*/ 	.word	0x00000000


	//----- nvinfo : EIATTR_CBANK_PARAM_SIZE
	.align		4
.L_60:
        /*00a4*/ 	.byte	0x03, 0x19
        /*00a6*/ 	.short	0x0020


	//----- nvinfo : EIATTR_PARAM_CBANK
	.align		4
        /*00a8*/ 	.byte	0x04, 0x0a
        /*00aa*/ 	.short	(.L_62 - .L_61)
	.align		4
.L_61:
        /*00ac*/ 	.word	index@(.nv.constant0._ZN18transformer_engine10fused_attn28thd_partition_indices_kernelEPiS1_iiii)
        /*00b0*/ 	.short	0x0380
        /*00b2*/ 	.short	0x0020


	//----- nvinfo : EIATTR_SW_WAR
	.align		4
.L_62:
        /*00b4*/ 	.byte	0x04, 0x36
        /*00b6*/ 	.short	(.L_64 - .L_63)
.L_63:
        /*00b8*/ 	.word	0x00000008
.L_64:


//--------------------- .nv.callgraph             --------------------------
	.section	.nv.callgraph,"",@"SHT_CUDA_CALLGRAPH"
	.align	4
	.sectionentsize	8
	.align		4
        /*0000*/ 	.word	0x00000000
	.align		4
        /*0004*/ 	.word	0xffffffff
	.align		4
        /*0008*/ 	.word	index@(_ZN18transformer_engine10fused_attn28thd_partition_indices_kernelEPiS1_iiii)
	.align		4
        /*000c*/ 	.word	index@(__assertfail)
	.align		4
        /*0010*/ 	.word	0x00000000
	.align		4
        /*0014*/ 	.word	0xfffffffe
	.align		4
        /*0018*/ 	.word	0x00000000
	.align		4
        /*001c*/ 	.word	0xfffffffd
	.align		4
        /*0020*/ 	.word	0x00000000
	.align		4
        /*0024*/ 	.word	0xfffffffc


//--------------------- .nv.constant4             --------------------------
	.section	.nv.constant4,"a",@progbits
	.align	8
	.align		8
.nv.constant4:
        /*0000*/ 	.dword	__unnamed_1
	.align		8
        /*0008*/ 	.dword	$str
	.align		8
        /*0010*/ 	.dword	$str$1
	.align		8
        /*0018*/ 	.dword	__assertfail


//--------------------- .text._ZN18transformer_engine10fused_attn27thd_read_half_tensor_kernelEPvS1_Piiiii --------------------------
	.section	.text._ZN18transformer_engine10fused_attn27thd_read_half_tensor_kernelEPvS1_Piiiii,"ax",@progbits
	.align	128
        .global         _ZN18transformer_engine10fused_attn27thd_read_half_tensor_kernelEPvS1_Piiiii
        .type           _ZN18transformer_engine10fused_attn27thd_read_half_tensor_kernelEPvS1_Piiiii,@function
        .size           _ZN18transformer_engine10fused_attn27thd_read_half_tensor_kernelEPvS1_Piiiii,(.L_x_33 - _ZN18transformer_engine10fused_attn27thd_read_half_tensor_kernelEPvS1_Piiiii)
        .other          _ZN18transformer_engine10fused_attn27thd_read_half_tensor_kernelEPvS1_Piiiii,@"STO_CUDA_ENTRY STV_DEFAULT"
_ZN18transformer_engine10fused_attn27thd_read_half_tensor_kernelEPvS1_Piiiii:
.text._ZN18transformer_engine10fused_attn27thd_read_half_tensor_kernelEPvS1_Piiiii:
[----:B------:R-:W-:Y:S01]  /*0000*/  LDC R1, c[0x0][0x37c] ;  /* 0x0000df00ff017b82 */ /* 0x000fe20000000800 */
[----:B------:R-:W0:Y:S01]  /*0010*/  S2R R8, SR_TID.X ;  /* 0x0000000000087919 */ /* 0x000e220000002100 */
[----:B------:R-:W0:Y:S01]  /*0020*/  LDCU UR20, c[0x0][0x398] ;  /* 0x00007300ff1477ac */ /* 0x000e220008000800 */
[----:B------:R-:W-:Y:S01]  /*0030*/  BSSY.RECONVERGENT B0, `(.L_x_0) ;  /* 0x0000013000007945 */ /* 0x000fe20003800200 */
[----:B------:R-:W1:Y:S01]  /*0040*/  LDCU.64 UR16, c[0x0][0x358] ;  /* 0x00006b00ff1077ac */ /* 0x000e620008000a00 */
[----:B0-----:R-:W-:-:S13]  /*0050*/  ISETP.GT.AND P0, PT, R8, UR20, PT ;  /* 0x0000001408007c0c */ /* 0x001fda000bf04270 */
[----:B-1----:R-:W-:Y:S05]  /*0060*/  @P0 BRA `(.L_x_1) ;  /* 0x00000000003c0947 */ /* 0x002fea0003800000 */
[----:B------:R-:W0:Y:S01]  /*0070*/  S2R R3, SR_CgaCtaId ;  /* 0x0000000000037919 */ /* 0x000e220000008800 */
[----:B------:R-:W1:Y:S01]  /*0080*/  LDC R10, c[0x0][0x360] ;  /* 0x0000d800ff0a7b82 */ /* 0x000e620000000800 */
[----:B------:R-:W-:Y:S01]  /*0090*/  MOV R0, 0x400 ;  /* 0x0000040000007802 */ /* 0x000fe20000000f00 */
[----:B------:R-:W-:-:S06]  /*00a0*/  IMAD.MOV.U32 R7, RZ, RZ, R8 ;  /* 0x000000ffff077224 */ /* 0x000fcc00078e0008 */
[----:B------:R-:W2:Y:S01]  /*00b0*/  LDC.64 R4, c[0x0][0x390] ;  /* 0x0000e400ff047b82 */ /* 0x000ea20000000a00 */
[----:B0-----:R-:W-:-:S07]  /*00c0*/  LEA R6, R3, R0, 0x18 ;  /* 0x0000000003067211 */ /* 0x001fce00078ec0ff */
.L_x_2:
[----:B--2---:R-:W-:-:S06]  /*00d0*/  IMAD.WIDE R2, R7, 0x4, R4 ;  /* 0x0000000407027825 */ /* 0x004fcc00078e0204 */
[----:B------:R-:W2:Y:S01]  /*00e0*/  LDG.E R2, desc[UR16][R2.64] ;  /* 0x0000001002027981 */ /* 0x000ea2000c1e1900 */
[----:B0-----:R-:W-:Y:S02]  /*00f0*/  IMAD R9, R7, 0x4, R6 ;  /* 0x0000000407097824 */ /* 0x001fe400078e0206 */
[----:B-1----:R-:W-:-:S05]  /*0100*/  IMAD.IADD R7, R10, 0x1, R7 ;  /* 0x000000010a077824 */ /* 0x002fca00078e0207 */
[----:B------:R-:W-:Y:S02]  /*0110*/  ISETP.GT.AND P0, PT, R7, UR20, PT ;  /* 0x0000001407007c0c */ /* 0x000fe4000bf04270 */
[----:B--2---:R-:W-:-:S04]  /*0120*/  LEA.HI R0, R2, R2, RZ, 0x1 ;  /* 0x0000000202007211 */ /* 0x004fc800078f08ff */
[----:B------:R-:W-:-:S05]  /*0130*/  SHF.R.S32.HI R0, RZ, 0x1, R0 ;  /* 0x00000001ff007819 */ /* 0x000fca0000011400 */
[----:B------:R0:W-:Y:S02]  /*0140*/  STS [R9], R0 ;  /* 0x0000000009007388 */ /* 0x0001e40000000800 */
[----:B------:R-:W-:Y:S05]  /*0150*/  @!P0 BRA `(.L_x_2) ;  /* 0xfffffffc00dc8947 */ /* 0x000fea000383ffff */
.L_x_1:
[----:B------:R-:W-:Y:S05]  /*0160*/  BSYNC.RECONVERGENT B0 ;  /* 0x0000000000007941 */ /* 0x000fea0003800200 */
.L_x_0:
[----:B------:R-:W1:Y:S08]  /*0170*/  S2UR UR5, SR_CgaCtaId ;  /* 0x00000000000579c3 */ /* 0x000e700000008800 */
[----:B------:R-:W-:Y:S06]  /*0180*/  BAR.SYNC.DEFER_BLOCKING 0x0 ;  /* 0x0000000000007b1d */ /* 0x000fec0000010000 */
[----:B------:R-:W-:Y:S01]  /*0190*/  UMOV UR4, 0x400 ;  /* 0x0000040000047882 */ /* 0x000fe20000000000 */
[----:B------:R-:W2:Y:S01]  /*01a0*/  LDCU UR6, c[0x0][0x360] ;  /* 0x00006c00ff0677ac */ /* 0x000ea20008000800 */
[----:B------:R-:W3:Y:S01]  /*01b0*/  LDC R3, c[0x0][0x360] ;  /* 0x0000d800ff037b82 */ /* 0x000ee20000000800 */
[----:B------:R-:W4:Y:S01]  /*01c0*/  LDCU UR13, c[0x0][0x39c] ;  /* 0x00007380ff0d77ac */ /* 0x000f220008000800 */
[----:B------:R-:W2:Y:S06]  /*01d0*/  LDCU UR7, c[0x0][0x370] ;  /* 0x00006e00ff0777ac */ /* 0x000eac0008000800 */
[----:B------:R-:W-:Y:S01]  /*01e0*/  S2UR UR8, SR_CTAID.Y ;  /* 0x00000000000879c3 */ /* 0x000fe20000002600 */
[----:B-1----:R-:W-:-:S07]  /*01f0*/  ULEA UR14, UR5, UR4, 0x18 ;  /* 0x00000004050e7291 */ /* 0x002fce000f8ec0ff */
[----:B------:R-:W3:Y:S01]  /*0200*/  S2UR UR5, SR_CTAID.X ;  /* 0x00000000000579c3 */ /* 0x000ee20000002500 */
[----:B------:R-:W-:Y:S02]  /*0210*/  ULEA UR4, UR20, UR14, 0x2 ;  /* 0x0000000e14047291 */ /* 0x000fe4000f8e10ff */
[----:B--2---:R-:W-:-:S07]  /*0220*/  UIMAD UR6, UR6, UR7, URZ ;  /* 0x00000007060672a4 */ /* 0x004fce000f8e02ff */
[----:B0-----:R-:W0:Y:S02]  /*0230*/  LDS R0, [UR4] ;  /* 0x00000004ff007984 */ /* 0x001e240008000800 */
[----:B------:R-:W4:Y:S01]  /*0240*/  LDCU UR4, c[0x0][0x3a4] ;  /* 0x00007480ff0477ac */ /* 0x000f220008000800 */
[----:B---3--:R-:W-:-:S05]  /*0250*/  IMAD R2, R3, UR5, R8 ;  /* 0x0000000503027c24 */ /* 0x008fca000f8e0208 */
[----:B------:R-:W-:Y:S01]  /*0260*/  SHF.R.U32.HI R2, RZ, 0x5, R2 ;  /* 0x00000005ff027819 */ /* 0x000fe20000011602 */
[----:B----4-:R-:W-:-:S04]  /*0270*/  UIMAD.WIDE UR4, UR4, UR13, URZ ;  /* 0x0000000d040472a5 */ /* 0x010fc8000f8e02ff */
[----:B------:R-:W-:Y:S02]  /*0280*/  USHF.R.U64 UR9, UR4, 0x1, UR5 ;  /* 0x0000000104097899 */ /* 0x000fe40008001205 */
[----:B------:R-:W-:Y:S02]  /*0290*/  USHF.R.U32.HI UR10, URZ, 0x1, UR5 ;  /* 0x00000001ff0a7899 */ /* 0x000fe40008011605 */
[----:B------:R-:W-:Y:S02]  /*02a0*/  UIMAD.WIDE.U32 UR18, UR4, UR8, URZ ;  /* 0x00000008041272a5 */ /* 0x000fe4000f8e00ff */
[----:B------:R-:W-:Y:S02]  /*02b0*/  UIMAD UR12, UR5, UR8, URZ ;  /* 0x00000008050c72a4 */ /* 0x000fe4000f8e02ff */
[----:B------:R-:W-:Y:S02]  /*02c0*/  UIMAD.WIDE.U32 UR4, UR9, UR8, URZ ;  /* 0x00000008090472a5 */ /* 0x000fe4000f8e00ff */
[----:B------:R-:W-:Y:S01]  /*02d0*/  UIMAD UR10, UR10, UR8, URZ ;  /* 0x000000080a0a72a4 */ /* 0x000fe2000f8e02ff */
[----:B0-----:R-:W-:-:S13]  /*02e0*/  ISETP.GE.AND P0, PT, R2, R0, PT ;  /* 0x000000000200720c */ /* 0x001fda0003f06270 */
[----:B------:R-:W-:Y:S05]  /*02f0*/  @P0 EXIT ;  /* 0x000000000000094d */ /* 0x000fea0003800000 */
[----:B------:R-:W-:Y:S01]  /*0300*/  UISETP.GE.AND UP0, UPT, UR20, 0x2, UPT ;  /* 0x000000021400788c */ /* 0x000fe2000bf06270 */
[----:B------:R-:W-:Y:S01]  /*0310*/  LOP3.LUT R6, R8, 0x1f, RZ, 0xc0, !PT ;  /* 0x0000001f08067812 */ /* 0x000fe200078ec0ff */
[----:B------:R-:W-:Y:S02]  /*0320*/  UIADD3 UR11, UPT, UPT, UR5, UR10, URZ ;  /* 0x0000000a050b7290 */ /* 0x000fe4000fffe0ff */
[----:B------:R-:W-:Y:S02]  /*0330*/  UIADD3 UR10, UPT, UPT, UR19, UR12, URZ ;  /* 0x0000000c130a7290 */ /* 0x000fe4000fffe0ff */
[----:B------:R-:W-:Y:S02]  /*0340*/  USHF.R.S32.HI UR15, URZ, 0x4, UR13 ;  /* 0x00000004ff0f7899 */ /* 0x000fe4000801140d */
[----:B------:R-:W-:Y:S01]  /*0350*/  USHF.R.S32.HI UR8, URZ, 0x1f, UR13 ;  /* 0x0000001fff087899 */ /* 0x000fe2000801140d */
[----:B------:R-:W-:Y:S11]  /*0360*/  BRA.U !UP0, `(.L_x_3) ;  /* 0x0000000908e07547 */ /* 0x000ff6000b800000 */
[----:B------:R-:W0:Y:S01]  /*0370*/  LDCU.64 UR12, c[0x0][0x380] ;  /* 0x00007000ff0c77ac */ /* 0x000e220008000a00 */
[----:B------:R-:W-:-:S05]  /*0380*/  LOP3.LUT R3, RZ, R6, RZ, 0x33, !PT ;  /* 0x00000006ff037212 */ /* 0x000fca00078e33ff */
[----:B------:R-:W-:-:S05]  /*0390*/  VIADD R3, R3, UR15 ;  /* 0x0000000f03037c36 */ /* 0x000fca0008000000 */
[----:B------:R-:W-:Y:S01]  /*03a0*/  LOP3.LUT R4, R3, 0x60, RZ, 0xc0, !PT ;  /* 0x0000006003047812 */ /* 0x000fe200078ec0ff */
[----:B0-----:R-:W-:-:S04]  /*03b0*/  UIADD3 UR7, UP0, UPT, UR4, UR12, URZ ;  /* 0x0000000c04077290 */ /* 0x001fc8000ff1e0ff */
[----:B------:R-:W-:-:S12]  /*03c0*/  UIADD3.X UR9, UPT, UPT, UR11, UR13, URZ, UP0, !UPT ;  /* 0x0000000d0b097290 */ /* 0x000fd800087fe4ff */
.L_x_15:
[----:B0123--:R-:W0:Y:S01]  /*03d0*/  S2R R8, SR_CgaCtaId ;  /* 0x0000000000087919 */ /* 0x00fe220000008800 */
[----:B------:R-:W1:Y:S01]  /*03e0*/  LDCU UR12, c[0x0][0x398] ;  /* 0x00007300ff0c77ac */ /* 0x000e620008000800 */
[----:B------:R-:W-:Y:S01]  /*03f0*/  MOV R7, 0x400 ;  /* 0x0000040000077802 */ /* 0x000fe20000000f00 */
[----:B------:R-:W-:Y:S01]  /*0400*/  BSSY.RECONVERGENT B0, `(.L_x_4) ;  /* 0x000000e000007945 */ /* 0x000fe20003800200 */
[----:B------:R-:W-:Y:S02]  /*0410*/  IMAD.MOV.U32 R5, RZ, RZ, 0x1 ;  /* 0x00000001ff057424 */ /* 0x000fe400078e00ff */
[----:B0-----:R-:W-:Y:S01]  /*0420*/  LEA R10, R8, R7, 0x18 ;  /* 0x00000007080a7211 */ /* 0x001fe200078ec0ff */
[----:B-1----:R-:W-:-:S07]  /*0430*/  IMAD.U32 R8, RZ, RZ, UR12 ;  /* 0x0000000cff087e24 */ /* 0x002fce000f8e00ff */
.L_x_5:
[----:B------:R-:W-:-:S05]  /*0440*/  IMAD.IADD R7, R8, 0x1, R5 ;  /* 0x0000000108077824 */ /* 0x000fca00078e0205 */
[----:B------:R-:W-:-:S04]  /*0450*/  LEA.HI R7, R7, R7, RZ, 0x1 ;  /* 0x0000000707077211 */ /* 0x000fc800078f08ff */
[----:B------:R-:W-:-:S05]  /*0460*/  SHF.R.S32.HI R7, RZ, 0x1, R7 ;  /* 0x00000001ff077819 */ /* 0x000fca0000011407 */
[----:B------:R-:W-:-:S06]  /*0470*/  IMAD R9, R7, 0x4, R10 ;  /* 0x0000000407097824 */ /* 0x000fcc00078e020a */
[----:B------:R-:W0:Y:S02]  /*0480*/  LDS R9, [R9] ;  /* 0x0000000009097984 */ /* 0x000e240000000800 */
[----:B0-----:R-:W-:-:S04]  /*0490*/  ISETP.GT.AND P0, PT, R9, R2, PT ;  /* 0x000000020900720c */ /* 0x001fc80003f04270 */
[----:B------:R-:W-:-:S09]  /*04a0*/  SEL R8, R7, R8, P0 ;  /* 0x0000000807087207 */ /* 0x000fd20000000000 */
[----:B------:R-:W-:-:S05]  /*04b0*/  @!P0 VIADD R5, R7, 0x1 ;  /* 0x0000000107058836 */ /* 0x000fca0000000000 */
[----:B------:R-:W-:-:S13]  /*04c0*/  ISETP.GE.AND P0, PT, R5, R8, PT ;  /* 0x000000080500720c */ /* 0x000fda0003f06270 */
[----:B------:R-:W-:Y:S05]  /*04d0*/  @!P0 BRA `(.L_x_5) ;  /* 0xfffffffc00d88947 */ /* 0x000fea000383ffff */
[----:B------:R-:W-:Y:S05]  /*04e0*/  BSYNC.RECONVERGENT B0 ;  /* 0x0000000000007941 */ /* 0x000fea0003800200 */
.L_x_4:
[----:B------:R-:W-:Y:S01]  /*04f0*/  ISETP.GE.AND P0, PT, R6, UR15, PT ;  /* 0x0000000f06007c0c */ /* 0x000fe2000bf06270 */
[----:B------:R-:W-:-:S12]  /*0500*/  BSSY.RECONVERGENT B0, `(.L_x_6) ;  /* 0x0000099000007945 */ /* 0x000fd80003800200 */
[----:B------:R-:W-:Y:S05]  /*0510*/  @P0 BRA `(.L_x_7) ;  /* 0x00000008005c0947 */ /* 0x000fea0003800000 */
[----:B------:R-:W0:Y:S01]  /*0520*/  LDCU UR12, c[0x0][0x3a0] ;  /* 0x00007400ff0c77ac */ /* 0x000e220008000800 */
[----:B------:R-:W-:Y:S01]  /*0530*/  IMAD.U32 R8, RZ, RZ, UR18 ;  /* 0x00000012ff087e24 */ /* 0x000fe2000f8e00ff */
[----:B------:R-:W-:Y:S01]  /*0540*/  BSSY.RECONVERGENT B1, `(.L_x_8) ;  /* 0x0000029000017945 */ /* 0x000fe20003800200 */
[----:B------:R-:W-:Y:S02]  /*0550*/  IMAD.U32 R13, RZ, RZ, UR10 ;  /* 0x0000000aff0d7e24 */ /* 0x000fe4000f8e00ff */
[----:B------:R-:W-:Y:S02]  /*0560*/  IMAD.MOV.U32 R12, RZ, RZ, R8 ;  /* 0x000000ffff0c7224 */ /* 0x000fe400078e0008 */
[----:B------:R-:W-:Y:S02]  /*0570*/  IMAD.U32 R9, RZ, RZ, UR19 ;  /* 0x00000013ff097e24 */ /* 0x000fe4000f8e00ff */
[----:B0-----:R-:W-:Y:S01]  /*0580*/  VIADD R5, R5, UR12 ;  /* 0x0000000c05057c36 */ /* 0x001fe20008000000 */
[----:B------:R-:W0:Y:S03]  /*0590*/  LDCU UR12, c[0x0][0x39c] ;  /* 0x00007380ff0c77ac */ /* 0x000e260008000800 */
[----:B------:R-:W-:-:S06]  /*05a0*/  IMAD R5, R5, 0x4, R10 ;  /* 0x0000000405057824 */ /* 0x000fcc00078e020a */
[----:B------:R-:W1:Y:S01]  /*05b0*/  LDS R5, [R5+-0x4] ;  /* 0xfffffc0005057984 */ /* 0x000e620000000800 */
[----:B0-----:R-:W-:Y:S01]  /*05c0*/  IMAD.WIDE.U32 R16, R2, UR12, RZ ;  /* 0x0000000c02107c25 */ /* 0x001fe2000f8e00ff */
[----:B-1----:R-:W-:-:S04]  /*05d0*/  IADD3 R7, P0, PT, R5, R2, RZ ;  /* 0x0000000205077210 */ /* 0x002fc80007f1e0ff */
[----:B------:R-:W-:Y:S01]  /*05e0*/  LEA.HI.X.SX32 R10, R5, RZ, 0x1, P0 ;  /* 0x000000ff050a7211 */ /* 0x000fe200000f0eff */
[----:B------:R-:W-:Y:S01]  /*05f0*/  IMAD.WIDE.U32 R12, R7, UR12, R12 ;  /* 0x0000000c070c7c25 */ /* 0x000fe2000f8e000c */
[----:B------:R-:W-:-:S03]  /*0600*/  ISETP.NE.AND P0, PT, R4, 0x60, PT ;  /* 0x000000600400780c */ /* 0x000fc60003f05270 */
[----:B------:R-:W-:Y:S02]  /*0610*/  IMAD R10, R10, UR12, RZ ;  /* 0x0000000c0a0a7c24 */ /* 0x000fe4000f8e02ff */
[----:B------:R-:W-:Y:S02]  /*0620*/  IMAD.MOV.U32 R5, RZ, RZ, R6 ;  /* 0x000000ffff057224 */ /* 0x000fe400078e0006 */
[----:B------:R-:W-:Y:S02]  /*0630*/  IMAD R21, R7, UR8, R10 ;  /* 0x0000000807157c24 */ /* 0x000fe4000f8e020a */
[----:B------:R-:W-:Y:S02]  /*0640*/  IMAD R7, R2, UR8, R17 ;  /* 0x0000000802077c24 */ /* 0x000fe4000f8e0211 */
[----:B------:R-:W-:Y:S02]  /*0650*/  IMAD.IADD R21, R13, 0x1, R21 ;  /* 0x000000010d157824 */ /* 0x000fe400078e0215 */
[----:B------:R-:W-:Y:S05]  /*0660*/  @!P0 BRA `(.L_x_9) ;  /* 0x0000000000588947 */ /* 0x000fea0003800000 */
[----:B------:R-:W0:Y:S02]  /*0670*/  LDCU.128 UR20, c[0x0][0x380] ;  /* 0x00007000ff1477ac */ /* 0x000e240008000c00 */
[----:B0-----:R-:W-:-:S04]  /*0680*/  IADD3 R18, P0, PT, R12, UR22, RZ ;  /* 0x000000160c127c10 */ /* 0x001fc8000ff1e0ff */
[----:B------:R-:W-:-:S03]  /*0690*/  IADD3.X R19, PT, PT, R21, UR23, RZ, P0, !PT ;  /* 0x0000001715137c10 */ /* 0x000fc600087fe4ff */
[----:B------:R-:W-:-:S05]  /*06a0*/  IMAD.WIDE.U32 R18, R6, 0x10, R18 ;  /* 0x0000001006127825 */ /* 0x000fca00078e0012 */
[----:B------:R-:W2:Y:S01]  /*06b0*/  LDG.E.128 R8, desc[UR16][R18.64] ;  /* 0x0000001012087981 */ /* 0x000ea2000c1e1d00 */
[----:B------:R-:W-:Y:S01]  /*06c0*/  IMAD.U32 R15, RZ, RZ, UR20 ;  /* 0x00000014ff0f7e24 */ /* 0x000fe2000f8e00ff */
[----:B------:R-:W-:Y:S01]  /*06d0*/  LOP3.LUT R5, R6, 0x20, RZ, 0xfc, !PT ;  /* 0x0000002006057812 */ /* 0x000fe200078efcff */
[----:B------:R-:W-:-:S03]  /*06e0*/  IMAD.U32 R20, RZ, RZ, UR21 ;  /* 0x00000015ff147e24 */ /* 0x000fc6000f8e00ff */
[----:B------:R-:W-:-:S04]  /*06f0*/  IADD3 R14, P0, P1, R16, UR4, R15 ;  /* 0x00000004100e7c10 */ /* 0x000fc8000f91e00f */
[----:B------:R-:W-:Y:S02]  /*0700*/  IADD3.X R15, PT, PT, R7, UR11, R20, P0, P1 ;  /* 0x0000000b070f7c10 */ /* 0x000fe400087e2414 */
[----:B------:R-:W-:Y:S01]  /*0710*/  ISETP.NE.AND P0, PT, R4, RZ, PT ;  /* 0x000000ff0400720c */ /* 0x000fe20003f05270 */
[----:B------:R-:W-:-:S05]  /*0720*/  IMAD.WIDE.U32 R14, R6, 0x10, R14 ;  /* 0x00000010060e7825 */ /* 0x000fca00078e000e */
[----:B--2---:R0:W-:Y:S07]  /*0730*/  STG.E.128 desc[UR16][R14.64], R8 ;  /* 0x000000080e007986 */ /* 0x0041ee000c101d10 */
[----:B------:R-:W-:Y:S05]  /*0740*/  @!P0 BRA `(.L_x_9) ;  /* 0x0000000000208947 */ /* 0x000fea0003800000 */
[----:B0-----:R-:W2:Y:S01]  /*0750*/  LDG.E.128 R8, desc[UR16][R18.64+0x200] ;  /* 0x0002001012087981 */ /* 0x001ea2000c1e1d00 */
[----:B------:R-:W-:Y:S02]  /*0760*/  ISETP.NE.AND P0, PT, R4, 0x20, PT ;  /* 0x000000200400780c */ /* 0x000fe40003f05270 */
[----:B------:R-:W-:Y:S01]  /*0770*/  LOP3.LUT R5, R6, 0x40, RZ, 0xfc, !PT ;  /* 0x0000004006057812 */ /* 0x000fe200078efcff */
[----:B--2---:R1:W-:Y:S10]  /*0780*/  STG.E.128 desc[UR16][R14.64+0x200], R8 ;  /* 0x000200080e007986 */ /* 0x0043f4000c101d10 */
[----:B------:R-:W-:Y:S05]  /*0790*/  @!P0 BRA `(.L_x_9) ;  /* 0x00000000000c8947 */ /* 0x000fea0003800000 */
[----:B-1----:R-:W2:Y:S01]  /*07a0*/  LDG.E.128 R8, desc[UR16][R18.64+0x400] ;  /* 0x0004001012087981 */ /* 0x002ea2000c1e1d00 */
[----:B------:R-:W-:-:S03]  /*07b0*/  LOP3.LUT R5, R6, 0x60, RZ, 0xfc, !PT ;  /* 0x0000006006057812 */ /* 0x000fc600078efcff */
[----:B--2---:R2:W-:Y:S04]  /*07c0*/  STG.E.128 desc[UR16][R14.64+0x400], R8 ;  /* 0x000400080e007986 */ /* 0x0045e8000c101d10 */
.L_x_9:
[----:B------:R-:W-:Y:S05]  /*07d0*/  BSYNC.RECONVERGENT B1 ;  /* 0x0000000000017941 */ /* 0x000fea0003800200 */
.L_x_8:
[----:B------:R-:W-:-:S13]  /*07e0*/  ISETP.GE.U32.AND P0, PT, R3, 0x60, PT ;  /* 0x000000600300780c */ /* 0x000fda0003f06070 */
[----:B------:R-:W-:Y:S05]  /*07f0*/  @!P0 BRA `(.L_x_7) ;  /* 0x0000000400a48947 */ /* 0x000fea0003800000 */
[----:B------:R-:W3:Y:S01]  /*0800*/  LDCU.64 UR12, c[0x0][0x388] ;  /* 0x00007100ff0c77ac */ /* 0x000ee20008000a00 */
[----:B------:R-:W-:Y:S01]  /*0810*/  IMAD.MOV.U32 R20, RZ, RZ, R12 ;  /* 0x000000ffff147224 */ /* 0x000fe200078e000c */
[----:B------:R-:W-:Y:S01]  /*0820*/  BSSY.RECONVERGENT B1, `(.L_x_10) ;  /* 0x000003d000017945 */ /* 0x000fe20003800200 */
[----:B012---:R-:W-:Y:S01]  /*0830*/  IMAD.MOV.U32 R11, RZ, RZ, R7 ;  /* 0x000000ffff0b7224 */ /* 0x007fe200078e0007 */
[C---:B------:R-:W-:Y:S01]  /*0840*/  IADD3 R7, PT, PT, -R5.reuse, UR15, RZ ;  /* 0x0000000f05077c10 */ /* 0x040fe2000fffe1ff */
[----:B------:R-:W-:-:S03]  /*0850*/  IMAD.WIDE.U32 R8, R5, 0x10, R20 ;  /* 0x0000001005087825 */ /* 0x000fc600078e0014 */
[----:B------:R-:W-:Y:S01]  /*0860*/  ISETP.GT.AND P1, PT, R7, 0x180, PT ;  /* 0x000001800700780c */ /* 0x000fe20003f24270 */
[----:B------:R-:W-:Y:S02]  /*0870*/  IMAD.MOV.U32 R10, RZ, RZ, R16 ;  /* 0x000000ffff0a7224 */ /* 0x000fe400078e0010 */
[----:B------:R-:W-:Y:S02]  /*0880*/  IMAD.U32 R29, RZ, RZ, UR7 ;  /* 0x00000007ff1d7e24 */ /* 0x000fe4000f8e00ff */
[----:B------:R-:W-:Y:S01]  /*0890*/  IMAD.WIDE.U32 R10, R5, 0x10, R10 ;  /* 0x00000010050a7825 */ /* 0x000fe200078e000a */
[----:B---3--:R-:W-:Y:S02]  /*08a0*/  IADD3 R30, P3, PT, R8, UR12, RZ ;  /* 0x0000000c081e7c10 */ /* 0x008fe4000ff7e0ff */
[----:B------:R-:W-:Y:S02]  /*08b0*/  IADD3 R28, P0, P2, R29, 0x400, R10 ;  /* 0x000004001d1c7810 */ /* 0x000fe40007a1e00a */
[----:B------:R-:W-:-:S02]  /*08c0*/  IADD3 R30, P4, PT, R30, 0x400, RZ ;  /* 0x000004001e1e7810 */ /* 0x000fc40007f9e0ff */
[----:B------:R-:W-:Y:S02]  /*08d0*/  IADD3.X R29, PT, PT, RZ, UR9, R11, P0, P2 ;  /* 0x00000009ff1d7c10 */ /* 0x000fe400087e440b */
[----:B------:R-:W-:Y:S02]  /*08e0*/  IADD3.X R31, PT, PT, RZ, UR13, R9, P4, P3 ;  /* 0x0000000dff1f7c10 */ /* 0x000fe4000a7e6409 */
[----:B------:R-:W-:Y:S01]  /*08f0*/  PLOP3.LUT P0, PT, PT, PT, PT, 0x80, 0x8 ;  /* 0x000000000008781c */ /* 0x000fe20003f0f070 */
[----:B------:R-:W-:-:S12]  /*0900*/  @!P1 BRA `(.L_x_11) ;  /* 0x0000000000b89947 */ /* 0x000fd80003800000 */
[----:B------:R-:W-:Y:S01]  /*0910*/  IMAD.U32 R7, RZ, RZ, UR15 ;  /* 0x0000000fff077e24 */ /* 0x000fe2000f8e00ff */
[----:B------:R-:W-:-:S03]  /*0920*/  PLOP3.LUT P0, PT, PT, PT, PT, 0x8, 0x80 ;  /* 0x000000000080781c */ /* 0x000fc60003f0e170 */
[----:B------:R-:W-:-:S10]  /*0930*/  VIADD R7, R7, 0xfffffe80 ;  /* 0xfffffe8007077836 */ /* 0x000fd40000000000 */
.L_x_12:
[----:B------:R-:W2:Y:S04]  /*0940*/  LDG.E.128 R8, desc[UR16][R30.64+-0x400] ;  /* 0xfffc00101e087981 */ /* 0x000ea8000c1e1d00 */
[----:B--2---:R0:W-:Y:S04]  /*0950*/  STG.E.128 desc[UR16][R28.64+-0x400], R8 ;  /* 0xfffc00081c007986 */ /* 0x0041e8000c101d10 */
[----:B0-----:R-:W2:Y:S04]  /*0960*/  LDG.E.128 R8, desc[UR16][R30.64+-0x200] ;  /* 0xfffe00101e087981 */ /* 0x001ea8000c1e1d00 */
[----:B--2---:R0:W-:Y:S04]  /*0970*/  STG.E.128 desc[UR16][R28.64+-0x200], R8 ;  /* 0xfffe00081c007986 */ /* 0x0041e8000c101d10 */
[----:B------:R-:W2:Y:S04]  /*0980*/  LDG.E.128 R12, desc[UR16][R30.64] ;  /* 0x000000101e0c7981 */ /* 0x000ea8000c1e1d00 */
[----:B--2---:R-:W-:Y:S04]  /*0990*/  STG.E.128 desc[UR16][R28.64], R12 ;  /* 0x0000000c1c007986 */ /* 0x004fe8000c101d10 */
[----:B------:R-:W2:Y:S04]  /*09a0*/  LDG.E.128 R16, desc[UR16][R30.64+0x200] ;  /* 0x000200101e107981 */ /* 0x000ea8000c1e1d00 */
[----:B--2---:R-:W-:Y:S04]  /*09b0*/  STG.E.128 desc[UR16][R28.64+0x200], R16 ;  /* 0x000200101c007986 */ /* 0x004fe8000c101d10 */
[----:B------:R-:W2:Y:S04]  /*09c0*/  LDG.E.128 R20, desc[UR16][R30.64+0x400] ;  /* 0x000400101e147981 */ /* 0x000ea8000c1e1d00 */
[----:B--2---:R-:W-:Y:S04]  /*09d0*/  STG.E.128 desc[UR16][R28.64+0x400], R20 ;  /* 0x000400141c007986 */ /* 0x004fe8000c101d10 */
[----:B------:R-:W2:Y:S04]  /*09e0*/  LDG.E.128 R24, desc[UR16][R30.64+0x600] ;  /* 0x000600101e187981 */ /* 0x000ea8000c1e1d00 */
[----:B--2---:R-:W-:Y:S04]  /*09f0*/  STG.E.128 desc[UR16][R28.64+0x600], R24 ;  /* 0x000600181c007986 */ /* 0x004fe8000c101d10 */
[----:B0-----:R-:W2:Y:S04]  /*0a00*/  LDG.E.128 R8, desc[UR16][R30.64+0x800] ;  /* 0x000800101e087981 */ /* 0x001ea8000c1e1d00 */
        /* <DEDUP_REMOVED lines=14> */
[----:B--2---:R-:W-:Y:S04]  /*0af0*/  STG.E.128 desc[UR16][R28.64+0x1600], R8 ;  /* 0x001600081c007986 */ /* 0x004fe8000c101d10 */
[----:B------:R-:W2:Y:S01]  /*0b00*/  LDG.E.128 R12, desc[UR16][R30.64+0x1800] ;  /* 0x001800101e0c7981 */ /* 0x000ea2000c1e1d00 */
[----:B------:R-:W-:-:S05]  /*0b10*/  VIADD R5, R5, 0x200 ;  /* 0x0000020005057836 */ /* 0x000fca0000000000 */
[----:B------:R-:W-:Y:S01]  /*0b20*/  ISETP.GE.AND P1, PT, R5, R7, PT ;  /* 0x000000070500720c */ /* 0x000fe20003f26270 */
[----:B--2---:R-:W-:Y:S04]  /*0b30*/  STG.E.128 desc[UR16][R28.64+0x1800], R12 ;  /* 0x0018000c1c007986 */ /* 0x004fe8000c101d10 */
[----:B------:R0:W2:Y:S01]  /*0b40*/  LDG.E.128 R16, desc[UR16][R30.64+0x1a00] ;  /* 0x001a00101e107981 */ /* 0x0000a2000c1e1d00 */
[----:B------:R-:W-:Y:S02]  /*0b50*/  IADD3 R20, P3, PT, R30, 0x2000, RZ ;  /* 0x000020001e147810 */ /* 0x000fe40007f7e0ff */
[----:B------:R-:W-:Y:S02]  /*0b60*/  IADD3 R22, P2, PT, R28, 0x2000, RZ ;  /* 0x000020001c167810 */ /* 0x000fe40007f5e0ff */
[----:B------:R-:W-:-:S03]  /*0b70*/  IADD3.X R21, PT, PT, RZ, R31, RZ, P3, !PT ;  /* 0x0000001fff157210 */ /* 0x000fc60001ffe4ff */
[----:B------:R-:W-:Y:S02]  /*0b80*/  IMAD.X R23, RZ, RZ, R29, P2 ;  /* 0x000000ffff177224 */ /* 0x000fe400010e061d */
[----:B0-----:R-:W-:Y:S02]  /*0b90*/  IMAD.MOV.U32 R30, RZ, RZ, R20 ;  /* 0x000000ffff1e7224 */ /* 0x001fe400078e0014 */
[----:B------:R-:W-:Y:S01]  /*0ba0*/  IMAD.MOV.U32 R31, RZ, RZ, R21 ;  /* 0x000000ffff1f7224 */ /* 0x000fe200078e0015 */
[----:B--2---:R0:W-:Y:S02]  /*0bb0*/  STG.E.128 desc[UR16][R28.64+0x1a00], R16 ;  /* 0x001a00101c007986 */ /* 0x0041e4000c101d10 */
[----:B0-----:R-:W-:Y:S02]  /*0bc0*/  IMAD.MOV.U32 R28, RZ, RZ, R22 ;  /* 0x000000ffff1c7224 */ /* 0x001fe400078e0016 */
[----:B------:R-:W-:Y:S01]  /*0bd0*/  IMAD.MOV.U32 R29, RZ, RZ, R23 ;  /* 0x000000ffff1d7224 */ /* 0x000fe200078e0017 */
[----:B------:R-:W-:Y:S06]  /*0be0*/  @!P1 BRA `(.L_x_12) ;  /* 0xfffffffc00549947 */ /* 0x000fec000383ffff */
.L_x_11:
[----:B------:R-:W-:Y:S05]  /*0bf0*/  BSYNC.RECONVERGENT B1 ;  /* 0x0000000000017941 */ /* 0x000fea0003800200 */
.L_x_10:
[----:B------:R-:W-:Y:S01]  /*0c00*/  IADD3 R7, PT, PT, -R5, UR15, RZ ;  /* 0x0000000f05077c10 */ /* 0x000fe2000fffe1ff */
[----:B------:R-:W-:Y:S03]  /*0c10*/  BSSY.RECONVERGENT B1, `(.L_x_13) ;  /* 0x000001d000017945 */ /* 0x000fe60003800200 */
[----:B------:R-:W-:-:S13]  /*0c20*/  ISETP.GT.AND P1, PT, R7, 0x80, PT ;  /* 0x000000800700780c */ /* 0x000fda0003f24270 */
[----:B------:R-:W-:Y:S05]  /*0c30*/  @!P1 BRA `(.L_x_14) ;  /* 0x0000000000689947 */ /* 0x000fea0003800000 */
[----:B------:R-:W2:Y:S04]  /*0c40*/  LDG.E.128 R8, desc[UR16][R30.64+-0x400] ;  /* 0xfffc00101e087981 */ /* 0x000ea8000c1e1d00 */
[----:B--2---:R0:W-:Y:S04]  /*0c50*/  STG.E.128 desc[UR16][R28.64+-0x400], R8 ;  /* 0xfffc00081c007986 */ /* 0x0041e8000c101d10 */
[----:B0-----:R-:W2:Y:S04]  /*0c60*/  LDG.E.128 R8, desc[UR16][R30.64+-0x200] ;  /* 0xfffe00101e087981 */ /* 0x001ea8000c1e1d00 */
[----:B--2---:R0:W-:Y:S04]  /*0c70*/  STG.E.128 desc[UR16][R28.64+-0x200], R8 ;  /* 0xfffe00081c007986 */ /* 0x0041e8000c101d10 */
[----:B------:R-:W2:Y:S04]  /*0c80*/  LDG.E.128 R12, desc[UR16][R30.64] ;  /* 0x000000101e0c7981 */ /* 0x000ea8000c1e1d00 */
[----:B--2---:R1:W-:Y:S04]  /*0c90*/  STG.E.128 desc[UR16][R28.64], R12 ;  /* 0x0000000c1c007986 */ /* 0x0043e8000c101d10 */
[----:B------:R-:W2:Y:S04]  /*0ca0*/  LDG.E.128 R16, desc[UR16][R30.64+0x200] ;  /* 0x000200101e107981 */ /* 0x000ea8000c1e1d00 */
[----:B--2---:R-:W-:Y:S04]  /*0cb0*/  STG.E.128 desc[UR16][R28.64+0x200], R16 ;  /* 0x000200101c007986 */ /* 0x004fe8000c101d10 */
[----:B------:R-:W2:Y:S04]  /*0cc0*/  LDG.E.128 R20, desc[UR16][R30.64+0x400] ;  /* 0x000400101e147981 */ /* 0x000ea8000c1e1d00 */
[----:B--2---:R-:W-:Y:S04]  /*0cd0*/  STG.E.128 desc[UR16][R28.64+0x400], R20 ;  /* 0x000400141c007986 */ /* 0x004fe8000c101d10 */
[----:B------:R-:W2:Y:S04]  /*0ce0*/  LDG.E.128 R24, desc[UR16][R30.64+0x600] ;  /* 0x000600101e187981 */ /* 0x000ea8000c1e1d00 */
[----:B--2---:R-:W-:Y:S04]  /*0cf0*/  STG.E.128 desc[UR16][R28.64+0x600], R24 ;  /* 0x000600181c007986 */ /* 0x004fe8000c101d10 */
[----:B0-----:R-:W2:Y:S01]  /*0d00*/  LDG.E.128 R8, desc[UR16][R30.64+0x800] ;  /* 0x000800101e087981 */ /* 0x001ea2000c1e1d00 */
[----:B-1----:R-:W-:-:S02]  /*0d10*/  IADD3 R13, P1, PT, R28, 0x1000, RZ ;  /* 0x000010001c0d7810 */ /* 0x002fc40007f3e0ff */
[----:B------:R-:W-:Y:S01]  /*0d20*/  IADD3 R7, P2, PT, R30, 0x1000, RZ ;  /* 0x000010001e077810 */ /* 0x000fe20007f5e0ff */
[----:B--2---:R0:W-:Y:S04]  /*0d30*/  STG.E.128 desc[UR16][R28.64+0x800], R8 ;  /* 0x000800081c007986 */ /* 0x0041e8000c101d10 */
[----:B0-----:R0:W2:Y:S01]  /*0d40*/  LDG.E.128 R8, desc[UR16][R30.64+0xa00] ;  /* 0x000a00101e087981 */ /* 0x0010a2000c1e1d00 */
[----:B------:R-:W-:Y:S01]  /*0d50*/  IMAD.X R14, RZ, RZ, R29, P1 ;  /* 0x000000ffff0e7224 */ /* 0x000fe200008e061d */
[----:B------:R-:W-:Y:S01]  /*0d60*/  PLOP3.LUT P0, PT, PT, PT, PT, 0x8, 0x80 ;  /* 0x000000000080781c */ /* 0x000fe20003f0e170 */
[----:B------:R-:W-:Y:S02]  /*0d70*/  IMAD.X R12, RZ, RZ, R31, P2 ;  /* 0x000000ffff0c7224 */ /* 0x000fe400010e061f */
[----:B------:R-:W-:-:S02]  /*0d80*/  VIADD R5, R5, 0x100 ;  /* 0x0000010005057836 */ /* 0x000fc40000000000 */
[----:B0-----:R-:W-:Y:S02]  /*0d90*/  IMAD.MOV.U32 R30, RZ, RZ, R7 ;  /* 0x000000ffff1e7224 */ /* 0x001fe400078e0007 */
[----:B------:R-:W-:Y:S01]  /*0da0*/  IMAD.MOV.U32 R31, RZ, RZ, R12 ;  /* 0x000000ffff1f7224 */ /* 0x000fe200078e000c */
[----:B--2---:R0:W-:Y:S02]  /*0db0*/  STG.E.128 desc[UR16][R28.64+0xa00], R8 ;  /* 0x000a00081c007986 */ /* 0x0041e4000c101d10 */
[----:B0-----:R-:W-:Y:S02]  /*0dc0*/  IMAD.MOV.U32 R28, RZ, RZ, R13 ;  /* 0x000000ffff1c7224 */ /* 0x001fe400078e000d */
[----:B------:R-:W-:-:S07]  /*0dd0*/  IMAD.MOV.U32 R29, RZ, RZ, R14 ;  /* 0x000000ffff1d7224 */ /* 0x000fce00078e000e */
.L_x_14:
[----:B------:R-:W-:Y:S05]  /*0de0*/  BSYNC.RECONVERGENT B1 ;  /* 0x0000000000017941 */ /* 0x000fea0003800200 */
.L_x_13:
[----:B------:R-:W-:-:S13]  /*0df0*/  ISETP.LT.OR P0, PT, R5, UR15, P0 ;  /* 0x0000000f05007c0c */ /* 0x000fda0008701670 */
        /* <DEDUP_REMOVED lines=8> */
[----:B--2---:R3:W-:Y:S02]  /*0e80*/  STG.E.128 desc[UR16][R28.64+0x200], R16 ;  /* 0x000200101c007986 */ /* 0x0047e4000c101d10 */
.L_x_7:
[----:B------:R-:W-:Y:S05]  /*0e90*/  BSYNC.RECONVERGENT B0 ;  /* 0x0000000000007941 */ /* 0x000fea0003800200 */
.L_x_6:
[----:B------:R-:W-:-:S05]  /*0ea0*/  IMAD.U32 R5, RZ, RZ, UR6 ;  /* 0x00000006ff057e24 */ /* 0x000fca000f8e00ff */
[----:B------:R-:W-:-:S04]  /*0eb0*/  LEA.HI R2, R5, R2, RZ, 0x1b ;  /* 0x0000000205027211 */ /* 0x000fc800078fd8ff */
[----:B------:R-:W-:-:S13]  /*0ec0*/  ISETP.GE.AND P0, PT, R2, R0, PT ;  /* 0x000000000200720c */ /* 0x000fda0003f06270 */
[----:B------:R-:W-:Y:S05]  /*0ed0*/  @!P0 BRA `(.L_x_15) ;  /* 0xfffffff4003c8947 */ /* 0x000fea000383ffff */
[----:B------:R-:W-:Y:S05]  /*0ee0*/  EXIT ;  /* 0x000000000000794d */ /* 0x000fea0003800000 */
.L_x_3:
[----:B------:R-:W0:Y:S01]  /*0ef0*/  LDCU UR7, c[0x0][0x3a0] ;  /* 0x00007400ff0777ac */ /* 0x000e220008000800 */
[----:B------:R-:W-:-:S04]  /*0f00*/  LOP3.LUT R3, RZ, R6, RZ, 0x33, !PT ;  /* 0x00000006ff037212 */ /* 0x000fc800078e33ff */
[----:B------:R-:W-:-:S04]  /*0f10*/  IADD3 R3, PT, PT, R3, UR15, RZ ;  /* 0x0000000f03037c10 */ /* 0x000fc8000fffe0ff */
[----:B------:R-:W-:Y:S01]  /*0f20*/  LOP3.LUT R4, R3, 0x60, RZ, 0xc0, !PT ;  /* 0x0000006003047812 */ /* 0x000fe200078ec0ff */
[----:B0-----:R-:W-:-:S09]  /*0f30*/  ULEA UR7, UR7, UR14, 0x2 ;  /* 0x0000000e07077291 */ /* 0x001fd2000f8e10ff */
[----:B------:R-:W0:Y:S03]  /*0f40*/  LDS R5, [UR7] ;  /* 0x00000007ff057984 */ /* 0x000e260008000800 */
.L_x_21:
[----:B------:R-:W-:Y:S01]  /*0f50*/  ISETP.GE.AND P0, PT, R6, UR15, PT ;  /* 0x0000000f06007c0c */ /* 0x000fe2000bf06270 */
[----:B------:R-:W-:-:S12]  /*0f60*/  BSSY.RECONVERGENT B0, `(.L_x_16) ;  /* 0x000003a000007945 */ /* 0x000fd80003800200 */
[----:B0123--:R-:W-:Y:S05]  /*0f70*/  @P0 BRA `(.L_x_17) ;  /* 0x0000000000e00947 */ /* 0x00ffea0003800000 */
[----:B------:R-:W1:Y:S01]  /*0f80*/  LDCU UR7, c[0x0][0x39c] ;  /* 0x00007380ff0777ac */ /* 0x000e620008000800 */
[----:B------:R-:W-:Y:S01]  /*0f90*/  IMAD.U32 R12, RZ, RZ, UR18 ;  /* 0x00000012ff0c7e24 */ /* 0x000fe2000f8e00ff */
[C---:B0-----:R-:W-:Y:S01]  /*0fa0*/  IADD3 R7, P0, PT, R5.reuse, R2, RZ ;  /* 0x0000000205077210 */ /* 0x041fe20007f1e0ff */
[----:B------:R-:W-:Y:S01]  /*0fb0*/  IMAD.U32 R10, RZ, RZ, UR4 ;  /* 0x00000004ff0a7e24 */ /* 0x000fe2000f8e00ff */
[----:B------:R-:W0:Y:S01]  /*0fc0*/  LDCU.128 UR20, c[0x0][0x380] ;  /* 0x00007000ff1477ac */ /* 0x000e220008000c00 */
[----:B------:R-:W-:Y:S01]  /*0fd0*/  IMAD.U32 R9, RZ, RZ, UR10 ;  /* 0x0000000aff097e24 */ /* 0x000fe2000f8e00ff */
[----:B------:R-:W-:Y:S01]  /*0fe0*/  ISETP.NE.AND P2, PT, R4, 0x60, PT ;  /* 0x000000600400780c */ /* 0x000fe20003f45270 */
[----:B------:R-:W-:Y:S01]  /*0ff0*/  IMAD.U32 R13, RZ, RZ, UR19 ;  /* 0x00000013ff0d7e24 */ /* 0x000fe2000f8e00ff */
[----:B------:R-:W-:Y:S01]  /*1000*/  LEA.HI.X.SX32 R13, R5, RZ, 0x1, P0 ;  /* 0x000000ff050d7211 */ /* 0x000fe200000f0eff */
[----:B------:R-:W-:Y:S01]  /*1010*/  IMAD.MOV.U32 R8, RZ, RZ, R12 ;  /* 0x000000ffff087224 */ /* 0x000fe200078e000c */
[----:B------:R-:W-:Y:S01]  /*1020*/  BSSY.RECONVERGENT B1, `(.L_x_18) ;  /* 0x000001e000017945 */ /* 0x000fe20003800200 */
[----:B------:R-:W-:-:S02]  /*1030*/  IMAD.U32 R23, RZ, RZ, UR11 ;  /* 0x0000000bff177e24 */ /* 0x000fc4000f8e00ff */
[----:B------:R-:W-:Y:S02]  /*1040*/  IMAD.MOV.U32 R22, RZ, RZ, R10 ;  /* 0x000000ffff167224 */ /* 0x000fe400078e000a */
[----:B------:R-:W-:Y:S02]  /*1050*/  IMAD.U32 R11, RZ, RZ, UR5 ;  /* 0x00000005ff0b7e24 */ /* 0x000fe4000f8e00ff */
[----:B-1----:R-:W-:-:S04]  /*1060*/  IMAD.WIDE.U32 R8, R7, UR7, R8 ;  /* 0x0000000707087c25 */ /* 0x002fc8000f8e0008 */
[----:B------:R-:W-:Y:S01]  /*1070*/  IMAD R12, R13, UR7, RZ ;  /* 0x000000070d0c7c24 */ /* 0x000fe2000f8e02ff */
[----:B0-----:R-:W-:Y:S01]  /*1080*/  IADD3 R20, P1, PT, R8, UR22, RZ ;  /* 0x0000001608147c10 */ /* 0x001fe2000ff3e0ff */
[----:B------:R-:W-:-:S04]  /*1090*/  IMAD.WIDE.U32 R22, R2, UR7, R22 ;  /* 0x0000000702167c25 */ /* 0x000fc8000f8e0016 */
[----:B------:R-:W-:Y:S01]  /*10a0*/  IMAD R7, R7, UR8, R12 ;  /* 0x0000000807077c24 */ /* 0x000fe2000f8e020c */
[----:B------:R-:W-:Y:S01]  /*10b0*/  IADD3 R22, P0, PT, R22, UR20, RZ ;  /* 0x0000001416167c10 */ /* 0x000fe2000ff1e0ff */
[----:B------:R-:W-:-:S03]  /*10c0*/  IMAD R8, R2, UR8, R23 ;  /* 0x0000000802087c24 */ /* 0x000fc6000f8e0217 */
[----:B------:R-:W-:Y:S01]  /*10d0*/  IADD3.X R21, PT, PT, R9, UR23, R7, P1, !PT ;  /* 0x0000001709157c10 */ /* 0x000fe20008ffe407 */
[----:B------:R-:W-:Y:S01]  /*10e0*/  IMAD.MOV.U32 R7, RZ, RZ, R6 ;  /* 0x000000ffff077224 */ /* 0x000fe200078e0006 */
[----:B------:R-:W-:Y:S01]  /*10f0*/  IADD3.X R23, PT, PT, R8, UR21, RZ, P0, !PT ;  /* 0x0000001508177c10 */ /* 0x000fe200087fe4ff */
[----:B------:R-:W-:Y:S06]  /*1100*/  @!P2 BRA `(.L_x_19) ;  /* 0x00000000003ca947 */ /* 0x000fec0003800000 */
[----:B------:R-:W-:-:S05]  /*1110*/  IMAD.WIDE.U32 R14, R6, 0x10, R20 ;  /* 0x00000010060e7825 */ /* 0x000fca00078e0014 */
[----:B------:R-:W2:Y:S01]  /*1120*/  LDG.E.128 R8, desc[UR16][R14.64] ;  /* 0x000000100e087981 */ /* 0x000ea2000c1e1d00 */
[----:B------:R-:W-:Y:S01]  /*1130*/  IMAD.WIDE.U32 R12, R6, 0x10, R22 ;  /* 0x00000010060c7825 */ /* 0x000fe200078e0016 */
[----:B------:R-:W-:Y:S02]  /*1140*/  ISETP.NE.AND P0, PT, R4, RZ, PT ;  /* 0x000000ff0400720c */ /* 0x000fe40003f05270 */
[----:B------:R-:W-:Y:S02]  /*1150*/  LOP3.LUT R7, R6, 0x20, RZ, 0xfc, !PT ;  /* 0x0000002006077812 */ /* 0x000fe400078efcff */
[----:B--2---:R0:W-:Y:S09]  /*1160*/  STG.E.128 desc[UR16][R12.64], R8 ;  /* 0x000000080c007986 */ /* 0x0041f2000c101d10 */
        /* <DEDUP_REMOVED lines=9> */
.L_x_19:
[----:B------:R-:W-:Y:S05]  /*1200*/  BSYNC.RECONVERGENT B1 ;  /* 0x0000000000017941 */ /* 0x000fea0003800200 */
.L_x_18:
[----:B------:R-:W-:-:S13]  /*1210*/  ISETP.GE.U32.AND P0, PT, R3, 0x60, PT ;  /* 0x000000600300780c */ /* 0x000fda0003f06070 */
[----:B------:R-:W-:Y:S05]  /*1220*/  @!P0 BRA `(.L_x_17) ;  /* 0x0000000000348947 */ /* 0x000fea0003800000 */
.L_x_20:
[----:B---3--:R-:W-:-:S05]  /*1230*/  IMAD.WIDE.U32 R16, R7, 0x10, R20 ;  /* 0x0000001007107825 */ /* 0x008fca00078e0014 */
[----:B012---:R-:W2:Y:S01]  /*1240*/  LDG.E.128 R8, desc[UR16][R16.64] ;  /* 0x0000001010087981 */ /* 0x007ea2000c1e1d00 */
[----:B------:R-:W-:-:S05]  /*1250*/  IMAD.WIDE.U32 R24, R7, 0x10, R22 ;  /* 0x0000001007187825 */ /* 0x000fca00078e0016 */
[----:B--2---:R0:W-:Y:S04]  /*1260*/  STG.E.128 desc[UR16][R24.64], R8 ;  /* 0x0000000818007986 */ /* 0x0041e8000c101d10 */
[----:B0-----:R-:W2:Y:S04]  /*1270*/  LDG.E.128 R8, desc[UR16][R16.64+0x200] ;  /* 0x0002001010087981 */ /* 0x001ea8000c1e1d00 */
[----:B--2---:R3:W-:Y:S04]  /*1280*/  STG.E.128 desc[UR16][R24.64+0x200], R8 ;  /* 0x0002000818007986 */ /* 0x0047e8000c101d10 */
[----:B------:R-:W2:Y:S04]  /*1290*/  LDG.E.128 R12, desc[UR16][R16.64+0x400] ;  /* 0x00040010100c7981 */ /* 0x000ea8000c1e1d00 */
[----:B--2---:R3:W-:Y:S04]  /*12a0*/  STG.E.128 desc[UR16][R24.64+0x400], R12 ;  /* 0x0004000c18007986 */ /* 0x0047e8000c101d10 */
[----:B------:R-:W2:Y:S01]  /*12b0*/  LDG.E.128 R16, desc[UR16][R16.64+0x600] ;  /* 0x0006001010107981 */ /* 0x000ea2000c1e1d00 */
[----:B------:R-:W-:-:S05]  /*12c0*/  VIADD R7, R7, 0x80 ;  /* 0x0000008007077836 */ /* 0x000fca0000000000 */
[----:B------:R-:W-:Y:S01]  /*12d0*/  ISETP.GE.AND P0, PT, R7, UR15, PT ;  /* 0x0000000f07007c0c */ /* 0x000fe2000bf06270 */
[----:B--2---:R3:W-:-:S12]  /*12e0*/  STG.E.128 desc[UR16][R24.64+0x600], R16 ;  /* 0x0006001018007986 */ /* 0x0047d8000c101d10 */
[----:B------:R-:W-:Y:S05]  /*12f0*/  @!P0 BRA `(.L_x_20) ;  /* 0xfffffffc00cc8947 */ /* 0x000fea000383ffff */
.L_x_17:
[----:B------:R-:W-:Y:S05]  /*1300*/  BSYNC.RECONVERGENT B0 ;  /* 0x0000000000007941 */ /* 0x000fea0003800200 */
.L_x_16:
[----:B------:R-:W-:-:S05]  /*1310*/  IMAD.U32 R7, RZ, RZ, UR6 ;  /* 0x00000006ff077e24 */ /* 0x000fca000f8e00ff */
[----:B------:R-:W-:-:S04]  /*1320*/  LEA.HI R2, R7, R2, RZ, 0x1b ;  /* 0x0000000207027211 */ /* 0x000fc800078fd8ff */
[----:B------:R-:W-:-:S13]  /*1330*/  ISETP.GE.AND P0, PT, R2, R0, PT ;  /* 0x000000000200720c */ /* 0x000fda0003f06270 */
[----:B------:R-:W-:Y:S05]  /*1340*/  @!P0 BRA `(.L_x_21) ;  /* 0xfffffffc00008947 */ /* 0x000fea000383ffff */
[----:B------:R-:W-:Y:S05]  /*1350*/  EXIT ;  /* 0x000000000000794d */ /* 0x000fea0003800000 */
.L_x_22:
[----:B------:R-:W-:-:S00]  /*1360*/  BRA `(.L_x_22) ;  /* 0xfffffffc00fc7947 */ /* 0x000fc0000383ffff */
[----:B------:R-:W-:-:S00]  /*1370*/  NOP ;  /* 0x0000000000007918 */ /* 0x000fc00000000000 */
        /* <DEDUP_REMOVED lines=8> */
.L_x_33:


//--------------------- .text._ZN18transformer_engine10fused_attn28thd_partition_indices_kernelEPiS1_iiii --------------------------
	.section	.text._ZN18transformer_engine10fused_attn28thd_partition_indices_kernelEPiS1_iiii,"ax",@progbits
	.align	128
        .global         _ZN18transformer_engine10fused_attn28thd_partition_indices_kernelEPiS1_iiii
        .type           _ZN18transformer_engine10fused_attn28thd_partition_indices_kernelEPiS1_iiii,@function
        .size           _ZN18transformer_engine10fused_attn28thd_partition_indices_kernelEPiS1_iiii,(.L_x_34 - _ZN18transformer_engine10fused_attn28thd_partition_indices_kernelEPiS1_iiii)
        .other          _ZN18transformer_engine10fused_attn28thd_partition_indices_kernelEPiS1_iiii,@"STO_CUDA_ENTRY STV_DEFAULT"
_ZN18transformer_engine10fused_attn28thd_partition_indices_kernelEPiS1_iiii:
.text._ZN18transformer_engine10fused_attn28thd_partition_indices_kernelEPiS1_iiii:
[----:B------:R-:W0:Y:S01]  /*0000*/  LDC R1, c[0x0][0x37c] ;  /* 0x0000df00ff017b82 */ /* 0x000e220000000800 */
[----:B------:R-:W1:Y:S01]  /*0010*/  S2R R16, SR_TID.X ;  /* 0x0000000000107919 */ /* 0x000e620000002100 */
[----:B------:R-:W2:Y:S01]  /*0020*/  LDCU UR4, c[0x0][0x390] ;  /* 0x00007200ff0477ac */ /* 0x000ea20008000800 */
[----:B------:R-:W3:Y:S01]  /*0030*/  LDCU.64 UR36, c[0x0][0x358] ;  /* 0x00006b00ff2477ac */ /* 0x000ee20008000a00 */
[----:B------:R-:W4:Y:S01]  /*0040*/  LDCU UR38, c[0x0][0x390] ;  /* 0x00007200ff2677ac */ /* 0x000f220008000800 */
[----:B--2---:R-:W-:-:S05]  /*0050*/  IMAD.U32 R9, RZ, RZ, UR4 ;  /* 0x00000004ff097e24 */ /* 0x004fca000f8e00ff */
[----:B-1----:R-:W-:-:S13]  /*0060*/  ISETP.GT.AND P0, PT, R16, R9, PT ;  /* 0x000000091000720c */ /* 0x002fda0003f04270 */
[----:B---34-:R-:W-:Y:S05]  /*0070*/  @P0 BRA `(.L_x_23) ;  /* 0x00000004004c0947 */ /* 0x018fea0003800000 */
[----:B------:R-:W1:Y:S01]  /*0080*/  LDC R19, c[0x0][0x398] ;  /* 0x0000e600ff137b82 */ /* 0x000e620000000800 */
[----:B------:R-:W-:-:S07]  /*0090*/  IMAD.MOV.U32 R18, RZ, RZ, R16 ;  /* 0x000000ffff127224 */ /* 0x000fce00078e0010 */
[----:B------:R-:W2:Y:S01]  /*00a0*/  LDC R17, c[0x0][0x360] ;  /* 0x0000d800ff117b82 */ /* 0x000ea20000000800 */
[----:B-1----:R-:W-:-:S07]  /*00b0*/  IMAD.SHL.U32 R19, R19, 0x2, RZ ;  /* 0x0000000213137824 */ /* 0x002fce00078e00ff */
.L_x_26:
[----:B------:R-:W1:Y:S02]  /*00c0*/  LDC.64 R22, c[0x0][0x388] ;  /* 0x0000e200ff167b82 */ /* 0x000e640000000a00 */
[----:B-1----:R-:W-:-:S06]  /*00d0*/  IMAD.WIDE R22, R18, 0x4, R22 ;  /* 0x0000000412167825 */ /* 0x002fcc00078e0216 */
[----:B------:R-:W3:Y:S01]  /*00e0*/  LDG.E R22, desc[UR36][R22.64] ;  /* 0x0000002416167981 */ /* 0x000ee2000c1e1900 */
[-C--:B------:R-:W-:Y:S01]  /*00f0*/  IABS R4, R19.reuse ;  /* 0x0000001300047213 */ /* 0x080fe20000000000 */
[----:B------:R-:W-:Y:S01]  /*0100*/  BSSY.RECONVERGENT B6, `(.L_x_24) ;  /* 0x0000029000067945 */ /* 0x000fe20003800200 */
[----:B------:R-:W-:Y:S02]  /*0110*/  IABS R6, R19 ;  /* 0x0000001300067213 */ /* 0x000fe40000000000 */
[----:B------:R-:W1:Y:S03]  /*0120*/  I2F.RP R0, R4 ;  /* 0x0000000400007306 */ /* 0x000e660000209400 */
[----:B------:R-:W-:-:S05]  /*0130*/  IMAD.MOV R6, RZ, RZ, -R6 ;  /* 0x000000ffff067224 */ /* 0x000fca00078e0a06 */
[----:B-1----:R-:W1:Y:S02]  /*0140*/  MUFU.RCP R0, R0 ;  /* 0x0000000000007308 */ /* 0x002e640000001000 */
[----:B-1----:R-:W-:-:S06]  /*0150*/  IADD3 R2, PT, PT, R0, 0xffffffe, RZ ;  /* 0x0ffffffe00027810 */ /* 0x002fcc0007ffe0ff */
[----:B------:R1:W4:Y:S02]  /*0160*/  F2I.FTZ.U32.TRUNC.NTZ R3, R2 ;  /* 0x0000000200037305 */ /* 0x000324000021f000 */
[----:B-1----:R-:W-:Y:S02]  /*0170*/  IMAD.MOV.U32 R2, RZ, RZ, RZ ;  /* 0x000000ffff027224 */ /* 0x002fe400078e00ff */
[----:B----4-:R-:W-:-:S04]  /*0180*/  IMAD.MOV R5, RZ, RZ, -R3 ;  /* 0x000000ffff057224 */ /* 0x010fc800078e0a03 */
[----:B------:R-:W-:-:S04]  /*0190*/  IMAD R5, R5, R4, RZ ;  /* 0x0000000405057224 */ /* 0x000fc800078e02ff */
[----:B------:R-:W-:Y:S01]  /*01a0*/  IMAD.HI.U32 R3, R3, R5, R2 ;  /* 0x0000000503037227 */ /* 0x000fe200078e0002 */
[----:B------:R-:W-:Y:S02]  /*01b0*/  MOV R5, R6 ;  /* 0x0000000600057202 */ /* 0x000fe40000000f00 */
[----:B---3--:R-:W-:Y:S02]  /*01c0*/  IABS R0, R22 ;  /* 0x0000001600007213 */ /* 0x008fe40000000000 */
[----:B------:R-:W-:-:S03]  /*01d0*/  ISETP.GE.AND P2, PT, R22, RZ, PT ;  /* 0x000000ff1600720c */ /* 0x000fc60003f46270 */
[----:B------:R-:W-:-:S04]  /*01e0*/  IMAD.HI.U32 R3, R3, R0, RZ ;  /* 0x0000000003037227 */ /* 0x000fc800078e00ff */
[----:B------:R-:W-:-:S05]  /*01f0*/  IMAD R3, R3, R5, R0 ;  /* 0x0000000503037224 */ /* 0x000fca00078e0200 */
[----:B------:R-:W-:-:S13]  /*0200*/  ISETP.GT.U32.AND P0, PT, R4, R3, PT ;  /* 0x000000030400720c */ /* 0x000fda0003f04070 */
[----:B------:R-:W-:Y:S01]  /*0210*/  @!P0 IMAD.IADD R3, R3, 0x1, -R4 ;  /* 0x0000000103038824 */ /* 0x000fe200078e0a04 */
[----:B------:R-:W-:-:S04]  /*0220*/  ISETP.NE.AND P0, PT, R19, RZ, PT ;  /* 0x000000ff1300720c */ /* 0x000fc80003f05270 */
[----:B------:R-:W-:-:S13]  /*0230*/  ISETP.GT.U32.AND P1, PT, R4, R3, PT ;  /* 0x000000030400720c */ /* 0x000fda0003f24070 */
[----:B------:R-:W-:-:S04]  /*0240*/  @!P1 IMAD.IADD R3, R3, 0x1, -R4 ;  /* 0x0000000103039824 */ /* 0x000fc800078e0a04 */
[----:B------:R-:W-:Y:S01]  /*0250*/  @!P2 IMAD.MOV R3, RZ, RZ, -R3 ;  /* 0x000000ffff03a224 */ /* 0x000fe200078e0a03 */
[----:B------:R-:W-:-:S04]  /*0260*/  @!P0 LOP3.LUT R3, RZ, R19, RZ, 0x33, !PT ;  /* 0x00000013ff038212 */ /* 0x000fc800078e33ff */
[----:B------:R-:W-:-:S13]  /*0270*/  ISETP.NE.AND P0, PT, R3, RZ, PT ;  /* 0x000000ff0300720c */ /* 0x000fda0003f05270 */
[----:B------:R-:W-:Y:S05]  /*0280*/  @!P0 BRA `(.L_x_25) ;  /* 0x0000000000408947 */ /* 0x000fea0003800000 */
[----:B------:R-:W-:Y:S01]  /*0290*/  MOV R2, 0x18 ;  /* 0x0000001800027802 */ /* 0x000fe20000000f00 */
[----:B------:R-:W1:Y:S01]  /*02a0*/  LDCU.64 UR4, c[0x4][0x8] ;  /* 0x01000100ff0477ac */ /* 0x000e620008000a00 */
[----:B------:R-:W-:Y:S02]  /*02b0*/  HFMA2 R13, -RZ, RZ, 0, 0 ;  /* 0x00000000ff0d7431 */ /* 0x000fe400000001ff */
[----:B------:R-:W-:Y:S01]  /*02c0*/  IMAD.MOV.U32 R8, RZ, RZ, 0x59 ;  /* 0x00000059ff087424 */ /* 0x000fe200078e00ff */
[----:B------:R-:W3:Y:S01]  /*02d0*/  LDCU.64 UR6, c[0x4][0x10] ;  /* 0x01000200ff0677ac */ /* 0x000ee20008000a00 */
[----:B------:R-:W4:Y:S01]  /*02e0*/  LDC.64 R2, c[0x4][R2] ;  /* 0x0100000002027b82 */ /* 0x000f220000000a00 */
[----:B------:R-:W-:Y:S01]  /*02f0*/  IMAD.MOV.U32 R12, RZ, RZ, 0x1 ;  /* 0x00000001ff0c7424 */ /* 0x000fe200078e00ff */
[----:B------:R-:W5:Y:S01]  /*0300*/  LDCU.64 UR8, c[0x4][URZ] ;  /* 0x01000000ff0877ac */ /* 0x000f620008000a00 */
[----:B-1----:R-:W-:Y:S01]  /*0310*/  MOV R4, UR4 ;  /* 0x0000000400047c02 */ /* 0x002fe20008000f00 */
[----:B------:R-:W-:-:S02]  /*0320*/  IMAD.U32 R5, RZ, RZ, UR5 ;  /* 0x00000005ff057e24 */ /* 0x000fc4000f8e00ff */
[----:B---3--:R-:W-:Y:S02]  /*0330*/  IMAD.U32 R6, RZ, RZ, UR6 ;  /* 0x00000006ff067e24 */ /* 0x008fe4000f8e00ff */
[----:B------:R-:W-:Y:S01]  /*0340*/  IMAD.U32 R7, RZ, RZ, UR7 ;  /* 0x00000007ff077e24 */ /* 0x000fe2000f8e00ff */
[----:B-----5:R-:W-:Y:S01]  /*0350*/  MOV R10, UR8 ;  /* 0x00000008000a7c02 */ /* 0x020fe20008000f00 */
[----:B------:R-:W-:-:S07]  /*0360*/  IMAD.U32 R11, RZ, RZ, UR9 ;  /* 0x00000009ff0b7e24 */ /* 0x000fce000f8e00ff */
[----:B------:R-:W-:-:S07]  /*0370*/  LEPC R20, `(.L_x_25) ;  /* 0x000000001014794e */ /* 0x000fce0000000000 */
[----:B0-2-4-:R-:W-:Y:S05]  /*0380*/  CALL.ABS.NOINC R2 ;  /* 0x0000000002007343 */ /* 0x015fea0003c00000 */
.L_x_25:
[----:B------:R-:W-:Y:S05]  /*0390*/  BSYNC.RECONVERGENT B6 ;  /* 0x0000000000067941 */ /* 0x000fea0003800200 */
.L_x_24:
[----:B------:R-:W1:Y:S01]  /*03a0*/  LDC R9, c[0x0][0x398] ;  /* 0x0000e600ff097b82 */ /* 0x000e620000000800 */
[----:B------:R-:W-:-:S07]  /*03b0*/  UMOV UR4, 0x400 ;  /* 0x0000040000047882 */ /* 0x000fce0000000000 */
[----:B------:R-:W3:Y:S01]  /*03c0*/  S2UR UR5, SR_CgaCtaId ;  /* 0x00000000000579c3 */ /* 0x000ee20000008800 */
[----:B-1----:R-:W-:-:S04]  /*03d0*/  IABS R5, R9 ;  /* 0x0000000900057213 */ /* 0x002fc80000000000 */
[----:B------:R-:W1:Y:S01]  /*03e0*/  I2F.RP R0, R5 ;  /* 0x0000000500007306 */ /* 0x000e620000209400 */
[----:B---3--:R-:W-:-:S07]  /*03f0*/  ULEA UR4, UR5, UR4, 0x18 ;  /* 0x0000000405047291 */ /* 0x008fce000f8ec0ff */
[----:B-1----:R-:W1:Y:S02]  /*0400*/  MUFU.RCP R0, R0 ;  /* 0x0000000000007308 */ /* 0x002e640000001000 */
[----:B-1----:R-:W-:-:S06]  /*0410*/  VIADD R2, R0, 0xffffffe ;  /* 0x0ffffffe00027836 */ /* 0x002fcc0000000000 */
[----:B------:R1:W3:Y:S02]  /*0420*/  F2I.FTZ.U32.TRUNC.NTZ R3, R2 ;  /* 0x0000000200037305 */ /* 0x0002e4000021f000 */
[----:B-1----:R-:W-:Y:S02]  /*0430*/  IMAD.MOV.U32 R2, RZ, RZ, RZ ;  /* 0x000000ffff027224 */ /* 0x002fe400078e00ff */
[----:B---3--:R-:W-:-:S04]  /*0440*/  IMAD.MOV R4, RZ, RZ, -R3 ;  /* 0x000000ffff047224 */ /* 0x008fc800078e0a03 */
[----:B------:R-:W-:Y:S01]  /*0450*/  IMAD R7, R4, R5, RZ ;  /* 0x0000000504077224 */ /* 0x000fe200078e02ff */
[----:B------:R-:W-:Y:S02]  /*0460*/  IABS R4, R22 ;  /* 0x0000001600047213 */ /* 0x000fe40000000000 */
[----:B------:R-:W-:Y:S01]  /*0470*/  LOP3.LUT R22, R22, R9, RZ, 0x3c, !PT ;  /* 0x0000000916167212 */ /* 0x000fe200078e3cff */
[----:B------:R-:W-:-:S03]  /*0480*/  IMAD.HI.U32 R3, R3, R7, R2 ;  /* 0x0000000703037227 */ /* 0x000fc600078e0002 */
[----:B------:R-:W-:-:S03]  /*0490*/  ISETP.GE.AND P1, PT, R22, RZ, PT ;  /* 0x000000ff1600720c */ /* 0x000fc60003f26270 */
[----:B------:R-:W-:-:S05]  /*04a0*/  IMAD.HI.U32 R3, R3, R4, RZ ;  /* 0x0000000403037227 */ /* 0x000fca00078e00ff */
[----:B------:R-:W-:-:S05]  /*04b0*/  IADD3 R0, PT, PT, -R3, RZ, RZ ;  /* 0x000000ff03007210 */ /* 0x000fca0007ffe1ff */
[----:B------:R-:W-:-:S05]  /*04c0*/  IMAD R0, R5, R0, R4 ;  /* 0x0000000005007224 */ /* 0x000fca00078e0204 */
[----:B------:R-:W-:-:S13]  /*04d0*/  ISETP.GT.U32.AND P2, PT, R5, R0, PT ;  /* 0x000000000500720c */ /* 0x000fda0003f44070 */
[----:B------:R-:W-:Y:S02]  /*04e0*/  @!P2 IMAD.IADD R0, R0, 0x1, -R5 ;  /* 0x000000010000a824 */ /* 0x000fe400078e0a05 */
[----:B------:R-:W-:Y:S01]  /*04f0*/  @!P2 VIADD R3, R3, 0x1 ;  /* 0x000000010303a836 */ /* 0x000fe20000000000 */
[----:B------:R-:W-:Y:S02]  /*0500*/  ISETP.NE.AND P2, PT, R9, RZ, PT ;  /* 0x000000ff0900720c */ /* 0x000fe40003f45270 */
[----:B------:R-:W-:Y:S02]  /*0510*/  ISETP.GE.U32.AND P0, PT, R0, R5, PT ;  /* 0x000000050000720c */ /* 0x000fe40003f06070 */
[----:B------:R-:W-:Y:S01]  /*0520*/  LEA R0, R18, UR4, 0x2 ;  /* 0x0000000412007c11 */ /* 0x000fe2000f8e10ff */
[----:B--2---:R-:W-:-:S10]  /*0530*/  IMAD.IADD R18, R17, 0x1, R18 ;  /* 0x0000000111127824 */ /* 0x004fd400078e0212 */
[----:B------:R-:W-:-:S05]  /*0540*/  @P0 VIADD R3, R3, 0x1 ;  /* 0x0000000103030836 */ /* 0x000fca0000000000 */
[----:B------:R-:W-:Y:S02]  /*0550*/  @!P1 IADD3 R3, PT, PT, -R3, RZ, RZ ;  /* 0x000000ff03039210 */ /* 0x000fe40007ffe1ff */
[----:B------:R-:W-:Y:S01]  /*0560*/  @!P2 LOP3.LUT R3, RZ, R9, RZ, 0x33, !PT ;  /* 0x00000009ff03a212 */ /* 0x000fe200078e33ff */
[----:B------:R-:W-:-:S04]  /*0570*/  IMAD.U32 R9, RZ, RZ, UR38 ;  /* 0x00000026ff097e24 */ /* 0x000fc8000f8e00ff */
[----:B------:R1:W-:Y:S01]  /*0580*/  STS [R0], R3 ;  /* 0x0000000300007388 */ /* 0x0003e20000000800 */
[----:B------:R-:W-:-:S13]  /*0590*/  ISETP.GT.AND P0, PT, R18, R9, PT ;  /* 0x000000091200720c */ /* 0x000fda0003f04270 */
[----:B-1----:R-:W-:Y:S05]  /*05a0*/  @!P0 BRA `(.L_x_26) ;  /* 0xfffffff800c48947 */ /* 0x002fea000383ffff */
.L_x_23:
[----:B------:R-:W-:Y:S05]  /*05b0*/  WARPSYNC.ALL ;  /* 0x0000000000007948 */ /* 0x000fea0003800000 */
[----:B------:R-:W1:Y:S08]  /*05c0*/  LDC R7, c[0x0][0x398] ;  /* 0x0000e600ff077b82 */ /* 0x000e700000000800 */
[----:B------:R-:W2:Y:S08]  /*05d0*/  LDC R4, c[0x0][0x394] ;  /* 0x0000e500ff047b82 */ /* 0x000eb00000000800 */
[----:B------:R-:W3:Y:S01]  /*05e0*/  S2UR UR4, SR_CTAID.X ;  /* 0x00000000000479c3 */ /* 0x000ee20000002500 */
[----:B-1----:R-:W-:-:S04]  /*05f0*/  IABS R5, R7 ;  /* 0x0000000700057213 */ /* 0x002fc80000000000 */
[----:B------:R-:W1:Y:S01]  /*0600*/  I2F.RP R0, R5 ;  /* 0x0000000500007306 */ /* 0x000e620000209400 */
[----:B--2---:R-:W-:-:S07]  /*0610*/  IABS R8, R4 ;  /* 0x0000000400087213 */ /* 0x004fce0000000000 */
[----:B-1----:R-:W1:Y:S02]  /*0620*/  MUFU.RCP R0, R0 ;  /* 0x0000000000007308 */ /* 0x002e640000001000 */
[----:B-1----:R-:W-:-:S06]  /*0630*/  VIADD R6, R0, 0xffffffe ;  /* 0x0ffffffe00067836 */ /* 0x002fcc0000000000 */
[----:B------:R-:W1:Y:S02]  /*0640*/  F2I.FTZ.U32.TRUNC.NTZ R3, R6 ;  /* 0x0000000600037305 */ /* 0x000e64000021f000 */
[----:B-1----:R-:W-:-:S05]  /*0650*/  IADD3 R2, PT, PT, RZ, -R3, RZ ;  /* 0x80000003ff027210 */ /* 0x002fca0007ffe0ff */
[----:B------:R-:W-:Y:S02]  /*0660*/  IMAD R11, R2, R5, RZ ;  /* 0x00000005020b7224 */ /* 0x000fe400078e02ff */
[----:B------:R-:W-:-:S04]  /*0670*/  IMAD.MOV.U32 R2, RZ, RZ, RZ ;  /* 0x000000ffff027224 */ /* 0x000fc800078e00ff */
[----:B------:R-:W-:-:S04]  /*0680*/  IMAD.HI.U32 R11, R3, R11, R2 ;  /* 0x0000000b030b7227 */ /* 0x000fc800078e0002 */
[----:B------:R-:W-:-:S04]  /*0690*/  IMAD.MOV.U32 R2, RZ, RZ, R8 ;  /* 0x000000ffff027224 */ /* 0x000fc800078e0008 */
[----:B------:R-:W-:-:S04]  /*06a0*/  IMAD.HI.U32 R0, R11, R2, RZ ;  /* 0x000000020b007227 */ /* 0x000fc800078e00ff */
[----:B------:R-:W-:-:S04]  /*06b0*/  IMAD.MOV R3, RZ, RZ, -R0 ;  /* 0x000000ffff037224 */ /* 0x000fc800078e0a00 */
[C---:B------:R-:W-:Y:S02]  /*06c0*/  IMAD R2, R5.reuse, R3, R2 ;  /* 0x0000000305027224 */ /* 0x040fe400078e0202 */
[----:B------:R-:W3:Y:S01]  /*06d0*/  LDC R3, c[0x0][0x360] ;  /* 0x0000d800ff037b82 */ /* 0x000ee20000000800 */
[----:B------:R-:W1:Y:S07]  /*06e0*/  LDCU UR5, c[0x0][0x370] ;  /* 0x00006e00ff0577ac */ /* 0x000e6e0008000800 */
[----:B------:R-:W-:Y:S01]  /*06f0*/  BAR.SYNC.DEFER_BLOCKING 0x0 ;  /* 0x0000000000007b1d */ /* 0x000fe20000010000 */
[----:B------:R-:W-:-:S13]  /*0700*/  ISETP.GT.U32.AND P2, PT, R5, R2, PT ;  /* 0x000000020500720c */ /* 0x000fda0003f44070 */
[-C--:B------:R-:W-:Y:S01]  /*0710*/  @!P2 IADD3 R2, PT, PT, R2, -R5.reuse, RZ ;  /* 0x800000050202a210 */ /* 0x080fe20007ffe0ff */
[----:B------:R-:W-:Y:S01]  /*0720*/  @!P2 VIADD R0, R0, 0x1 ;  /* 0x000000010000a836 */ /* 0x000fe20000000000 */
[----:B------:R-:W-:Y:S02]  /*0730*/  ISETP.NE.AND P2, PT, R7, RZ, PT ;  /* 0x000000ff0700720c */ /* 0x000fe40003f45270 */
[----:B------:R-:W-:Y:S02]  /*0740*/  ISETP.GE.U32.AND P1, PT, R2, R5, PT ;  /* 0x000000050200720c */ /* 0x000fe40003f26070 */
[----:B------:R-:W-:Y:S01]  /*0750*/  LOP3.LUT R2, R4, R7, RZ, 0x3c, !PT ;  /* 0x0000000704027212 */ /* 0x000fe200078e3cff */
[----:B---3--:R-:W-:-:S03]  /*0760*/  IMAD R5, R3, UR4, R16 ;  /* 0x0000000403057c24 */ /* 0x008fc6000f8e0210 */
[----:B------:R-:W-:Y:S01]  /*0770*/  ISETP.GE.AND P0, PT, R2, RZ, PT ;  /* 0x000000ff0200720c */ /* 0x000fe20003f06270 */
[----:B-1----:R-:W-:-:S06]  /*0780*/  IMAD R4, R3, UR5, RZ ;  /* 0x0000000503047c24 */ /* 0x002fcc000f8e02ff */
[----:B------:R-:W-:-:S06]  /*0790*/  @P1 VIADD R0, R0, 0x1 ;  /* 0x0000000100001836 */ /* 0x000fcc0000000000 */
[----:B------:R-:W-:Y:S01]  /*07a0*/  @!P0 IMAD.MOV R0, RZ, RZ, -R0 ;  /* 0x000000ffff008224 */ /* 0x000fe200078e0a00 */
[----:B------:R-:W-:-:S04]  /*07b0*/  @!P2 LOP3.LUT R0, RZ, R7, RZ, 0x33, !PT ;  /* 0x00000007ff00a212 */ /* 0x000fc800078e33ff */
[----:B------:R-:W-:-:S13]  /*07c0*/  ISETP.GE.AND P0, PT, R5, R0, PT ;  /* 0x000000000500720c */ /* 0x000fda0003f06270 */
[----:B------:R-:W-:Y:S05]  /*07d0*/  @P0 EXIT ;  /* 0x000000000000094d */ /* 0x000fea0003800000 */
[----:B------:R-:W1:Y:S01]  /*07e0*/  LDC R14, c[0x0][0x39c] ;  /* 0x0000e700ff0e7b82 */ /* 0x000e620000000800 */
[----:B------:R-:W-:Y:S02]  /*07f0*/  ISETP.GE.AND P0, PT, R9, 0x2, PT ;  /* 0x000000020900780c */ /* 0x000fe40003f06270 */
[----:B-1----:R-:W-:-:S05]  /*0800*/  LEA R6, R7, -R14, 0x1 ;  /* 0x8000000e07067211 */ /* 0x002fca00078e08ff */
[----:B------:R-:W-:-:S06]  /*0810*/  VIADD R6, R6, 0xfffffffe ;  /* 0xfffffffe06067836 */ /* 0x000fcc0000000000 */
[----:B------:R-:W-:Y:S05]  /*0820*/  @!P0 BRA `(.L_x_27) ;  /* 0x0000000000948947 */ /* 0x000fea0003800000 */
.L_x_30:
[----:B-1----:R-:W1:Y:S01]  /*0830*/  S2R R8, SR_CgaCtaId ;  /* 0x0000000000087919 */ /* 0x002e620000008800 */
[----:B------:R-:W2:Y:S01]  /*0840*/  LDCU UR4, c[0x0][0x390] ;  /* 0x00007200ff0477ac */ /* 0x000ea20008000800 */
[----:B------:R-:W-:Y:S01]  /*0850*/  MOV R3, 0x400 ;  /* 0x0000040000037802 */ /* 0x000fe20000000f00 */
[----:B------:R-:W-:Y:S01]  /*0860*/  BSSY.RECONVERGENT B0, `(.L_x_28) ;  /* 0x000000e000007945 */ /* 0x000fe20003800200 */
[----:B------:R-:W-:Y:S02]  /*0870*/  IMAD.MOV.U32 R2, RZ, RZ, 0x1 ;  /* 0x00000001ff027424 */ /* 0x000fe400078e00ff */
[----:B-1----:R-:W-:Y:S02]  /*0880*/  LEA R9, R8, R3, 0x18 ;  /* 0x0000000308097211 */ /* 0x002fe400078ec0ff */
[----:B--2---:R-:W-:-:S07]  /*0890*/  MOV R3, UR4 ;  /* 0x0000000400037c02 */ /* 0x004fce0008000f00 */
.L_x_29:
[----:B------:R-:W-:-:S05]  /*08a0*/  IMAD.IADD R7, R3, 0x1, R2 ;  /* 0x0000000103077824 */ /* 0x000fca00078e0202 */
[----:B------:R-:W-:-:S04]  /*08b0*/  LEA.HI R7, R7, R7, RZ, 0x1 ;  /* 0x0000000707077211 */ /* 0x000fc800078f08ff */
[----:B------:R-:W-:-:S05]  /*08c0*/  SHF.R.S32.HI R8, RZ, 0x1, R7 ;  /* 0x00000001ff087819 */ /* 0x000fca0000011407 */
[----:B------:R-:W-:-:S05]  /*08d0*/  IMAD R7, R8, 0x4, R9 ;  /* 0x0000000408077824 */ /* 0x000fca00078e0209 */
[----:B------:R-:W1:Y:S02]  /*08e0*/  LDS R10, [R7] ;  /* 0x00000000070a7984 */ /* 0x000e640000000800 */
[----:B-1----:R-:W-:-:S04]  /*08f0*/  ISETP.GT.AND P0, PT, R10, R5, PT ;  /* 0x000000050a00720c */ /* 0x002fc80003f04270 */
[----:B------:R-:W-:-:S09]  /*0900*/  SEL R3, R8, R3, P0 ;  /* 0x0000000308037207 */ /* 0x000fd20000000000 */
[----:B------:R-:W-:-:S04]  /*0910*/  @!P0 IADD3 R2, PT, PT, R8, 0x1, RZ ;  /* 0x0000000108028810 */ /* 0x000fc80007ffe0ff */
[----:B------:R-:W-:-:S13]  /*0920*/  ISETP.GE.AND P0, PT, R2, R3, PT ;  /* 0x000000030200720c */ /* 0x000fda0003f06270 */
[----:B------:R-:W-:Y:S05]  /*0930*/  @!P0 BRA `(.L_x_29) ;  /* 0xfffffffc00d88947 */ /* 0x000fea000383ffff */
[----:B------:R-:W-:Y:S05]  /*0940*/  BSYNC.RECONVERGENT B0 ;  /* 0x0000000000007941 */ /* 0x000fea0003800200 */
.L_x_28:
[----:B------:R-:W-:Y:S01]  /*0950*/  IMAD R7, R2, 0x4, R9 ;  /* 0x0000000402077824 */ /* 0x000fe200078e0209 */
[----:B------:R-:W1:Y:S01]  /*0960*/  LDCU.64 UR4, c[0x0][0x398] ;  /* 0x00007300ff0477ac */ /* 0x000e620008000a00 */
[----:B------:R-:W2:Y:S03]  /*0970*/  LDC.64 R2, c[0x0][0x380] ;  /* 0x0000e000ff027b82 */ /* 0x000ea60000000a00 */
[----:B------:R-:W-:Y:S04]  /*0980*/  LDS R8, [R7] ;  /* 0x0000000007087984 */ /* 0x000fe80000000800 */
[----:B------:R-:W3:Y:S01]  /*0990*/  LDS R9, [R7+-0x4] ;  /* 0xfffffc0007097984 */ /* 0x000ee20000000800 */
[----:B--2---:R-:W-:-:S04]  /*09a0*/  IMAD.WIDE R2, R5, 0x4, R2 ;  /* 0x0000000405027825 */ /* 0x004fc800078e0202 */
[----:B---3--:R-:W-:-:S05]  /*09b0*/  IMAD.IADD R8, R8, 0x1, -R9 ;  /* 0x0000000108087824 */ /* 0x008fca00078e0a09 */
[----:B------:R-:W-:Y:S02]  /*09c0*/  LEA.HI R10, R8, R8, RZ, 0x1 ;  /* 0x00000008080a7211 */ /* 0x000fe400078f08ff */
[----:B------:R-:W-:Y:S01]  /*09d0*/  IADD3 R8, PT, PT, -R9, R5, RZ ;  /* 0x0000000509087210 */ /* 0x000fe20007ffe1ff */
[----:B------:R-:W-:Y:S01]  /*09e0*/  IMAD.IADD R5, R4, 0x1, R5 ;  /* 0x0000000104057824 */ /* 0x000fe200078e0205 */
[----:B------:R-:W-:-:S04]  /*09f0*/  SHF.R.S32.HI R11, RZ, 0x1, R10 ;  /* 0x00000001ff0b7819 */ /* 0x000fc8000001140a */
[----:B------:R-:W-:Y:S01]  /*0a00*/  ISETP.GE.AND P0, PT, R8, R11, PT ;  /* 0x0000000b0800720c */ /* 0x000fe20003f06270 */
[----:B-1----:R-:W-:-:S03]  /*0a10*/  IMAD R8, R9, UR4, R8 ;  /* 0x0000000409087c24 */ /* 0x002fc6000f8e0208 */
[----:B------:R-:W-:Y:S02]  /*0a20*/  SEL R10, R6, UR5, P0 ;  /* 0x00000005060a7c07 */ /* 0x000fe40008000000 */
[----:B------:R-:W-:-:S03]  /*0a30*/  ISETP.GE.AND P0, PT, R5, R0, PT ;  /* 0x000000000500720c */ /* 0x000fc60003f06270 */
[----:B------:R-:W-:-:S05]  /*0a40*/  IMAD R11, R11, R10, R8 ;  /* 0x0000000a0b0b7224 */ /* 0x000fca00078e0208 */
[----:B------:R1:W-:Y:S05]  /*0a50*/  STG.E desc[UR36][R2.64], R11 ;  /* 0x0000000b02007986 */ /* 0x0003ea000c101924 */
[----:B------:R-:W-:Y:S05]  /*0a60*/  @!P0 BRA `(.L_x_30) ;  /* 0xfffffffc00708947 */ /* 0x000fea000383ffff */
[----:B------:R-:W-:Y:S05]  /*0a70*/  EXIT ;  /* 0x000000000000794d */ /* 0x000fea0003800000 */
.L_x_27:
[----:B------:R-:W1:Y:S01]  /*0a80*/  S2UR UR5, SR_CgaCtaId ;  /* 0x00000000000579c3 */ /* 0x000e620000008800 */
[----:B------:R-:W-:Y:S01]  /*0a90*/  UMOV UR4, 0x400 ;  /* 0x0000040000047882 */ /* 0x000fe20000000000 */
[----:B------:R-:W-:-:S06]  /*0aa0*/  IADD3 R7, PT, PT, R7, -0x1, RZ ;  /* 0xffffffff07077810 */ /* 0x000fcc0007ffe0ff */
[----:B------:R-:W2:Y:S01]  /*0ab0*/  LDC.64 R2, c[0x0][0x380] ;  /* 0x0000e000ff027b82 */ /* 0x000ea20000000a00 */
[----:B-1----:R-:W-:-:S09]  /*0ac0*/  ULEA UR4, UR5, UR4, 0x18 ;  /* 0x0000000405047291 */ /* 0x002fd2000f8ec0ff */
[----:B------:R-:W1:Y:S02]  /*0ad0*/  LDS.64 R8, [UR4] ;  /* 0x00000004ff087984 */ /* 0x000e640008000a00 */
[--C-:B-1----:R-:W-:Y:S02]  /*0ae0*/  IMAD.IADD R9, R9, 0x1, -R8.reuse ;  /* 0x0000000109097824 */ /* 0x102fe400078e0a08 */
[----:B------:R-:W-:Y:S02]  /*0af0*/  IMAD R10, R8, R7, RZ ;  /* 0x00000007080a7224 */ /* 0x000fe400078e02ff */
[----:B------:R-:W-:Y:S01]  /*0b00*/  IMAD.IADD R11, R5, 0x1, -R8 ;  /* 0x00000001050b7824 */ /* 0x000fe200078e0a08 */
[----:B------:R-:W-:-:S04]  /*0b10*/  LEA.HI R9, R9, R9, RZ, 0x1 ;  /* 0x0000000909097211 */ /* 0x000fc800078f08ff */
[----:B--2---:R-:W-:-:S07]  /*0b20*/  SHF.R.S32.HI R7, RZ, 0x1, R9 ;  /* 0x00000001ff077819 */ /* 0x004fce0000011409 */
.L_x_31:
[----:B------:R-:W-:Y:S01]  /*0b30*/  ISETP.GE.AND P0, PT, R11, R7, PT ;  /* 0x000000070b00720c */ /* 0x000fe20003f06270 */
[----:B-1----:R-:W-:Y:S02]  /*0b40*/  IMAD.IADD R13, R10, 0x1, R5 ;  /* 0x000000010a0d7824 */ /* 0x002fe400078e0205 */
[----:B------:R-:W-:Y:S01]  /*0b50*/  IMAD.WIDE R8, R5, 0x4, R2 ;  /* 0x0000000405087825 */ /* 0x000fe200078e0202 */
[----:B------:R-:W-:Y:S02]  /*0b60*/  SEL R12, R6, R14, P0 ;  /* 0x0000000e060c7207 */ /* 0x000fe40000000000 */
[C---:B------:R-:W-:Y:S01]  /*0b70*/  IADD3 R5, PT, PT, R4.reuse, R5, RZ ;  /* 0x0000000504057210 */ /* 0x040fe20007ffe0ff */
[----:B------:R-:W-:Y:S02]  /*0b80*/  IMAD.IADD R11, R4, 0x1, R11 ;  /* 0x00000001040b7824 */ /* 0x000fe400078e020b */
[----:B------:R-:W-:Y:S01]  /*0b90*/  IMAD R13, R7, R12, R13 ;  /* 0x0000000c070d7224 */ /* 0x000fe200078e020d */
[----:B------:R-:W-:-:S04]  /*0ba0*/  ISETP.GE.AND P0, PT, R5, R0, PT ;  /* 0x000000000500720c */ /* 0x000fc80003f06270 */
[----:B------:R1:W-:Y:S09]  /*0bb0*/  STG.E desc[UR36][R8.64], R13 ;  /* 0x0000000d08007986 */ /* 0x0003f2000c101924 */
[----:B------:R-:W-:Y:S05]  /*0bc0*/  @!P0 BRA `(.L_x_31) ;  /* 0xfffffffc00d88947 */ /* 0x000fea000383ffff */
[----:B------:R-:W-:Y:S05]  /*0bd0*/  EXIT ;  /* 0x000000000000794d */ /* 0x000fea0003800000 */
.L_x_32:
        /* <DEDUP_REMOVED lines=10> */
.L_x_34:


//--------------------- .nv.global.init           --------------------------
	.section	.nv.global.init,"aw",@progbits
.nv.global.init:
	.type		$str$1,@object
	.size		$str$1,($str - $str$1)
$str$1:
        /*0000*/ 	.byte	0x2f, 0x74, 0x6d, 0x70, 0x2f, 0x73, 0x61, 0x73, 0x73, 0x5f, 0x63, 0x75, 0x5f, 0x76, 0x63, 0x66
        /*0010*/ 	.byte	0x68, 0x71, 0x72, 0x34, 0x69, 0x2f, 0x6b, 0x2e, 0x63, 0x75, 0x00
	.type		$str,@object
	.size		$str,(__unnamed_1 - $str)
$str:
        /*001b*/ 	.byte	0x73, 0x65, 0x71, 0x6c, 0x65, 0x6e, 0x20, 0x25, 0x20, 0x28, 0x77, 0x6f, 0x72, 0x6c, 0x64, 0x5f
        /*002b*/ 	.byte	0x73, 0x69, 0x7a, 0x65, 0x20, 0x2a, 0x20, 0x32, 0x29, 0x20, 0x3d, 0x3d, 0x20, 0x30, 0x00
	.type		__unnamed_1,@object
	.size		__unnamed_1,(.L_0 - __unnamed_1)
__unnamed_1:
        /*003a*/ 	.byte	0x76, 0x6f, 0x69, 0x64, 0x20, 0x74, 0x72, 0x61, 0x6e, 0x73, 0x66, 0x6f, 0x72, 0x6d, 0x65, 0x72
        /*004a*/ 	.byte	0x5f, 0x65, 0x6e, 0x67, 0x69, 0x6e, 0x65, 0x3a, 0x3a, 0x66, 0x75, 0x73, 0x65, 0x64, 0x5f, 0x61
        /*005a*/ 	.byte	0x74, 0x74, 0x6e, 0x3a, 0x3a, 0x74, 0x68, 0x64, 0x5f, 0x70, 0x61, 0x72, 0x74, 0x69, 0x74, 0x69
        /*006a*/ 	.byte	0x6f, 0x6e, 0x5f, 0x69, 0x6e, 0x64, 0x69, 0x63, 0x65, 0x73, 0x5f, 0x6b, 0x65, 0x72, 0x6e, 0x65
        /*007a*/ 	.byte	0x6c, 0x28, 0x69, 0x6e, 0x74, 0x20, 0x2a, 0x2c, 0x20, 0x69, 0x6e, 0x74, 0x20, 0x2a, 0x2c, 0x20
        /*008a*/ 	.byte	0x69, 0x6e, 0x74, 0x2c, 0x20, 0x69, 0x6e, 0x74, 0x2c, 0x20, 0x69, 0x6e, 0x74, 0x2c, 0x20, 0x69
        /*009a*/ 	.byte	0x6e, 0x74, 0x29, 0x00
.L_0:


//--------------------- .nv.shared._ZN18transformer_engine10fused_attn27thd_read_half_tensor_kernelEPvS1_Piiiii --------------------------
	.section	.nv.shared._ZN18transformer_engine10fused_attn27thd_read_half_tensor_kernelEPvS1_Piiiii,"aw",@nobits
	.sectionflags	@""
	.align	16
	.zero		1024


//--------------------- .nv.shared.reserved.0     --------------------------
	.section	.nv.shared.reserved.0,"aw",@nobits
	.weak		__nv_reservedSMEM_offset_0_alias
	.size		__nv_reservedSMEM_offset_0_alias, 0, 64
	.other		__nv_reservedSMEM_offset_0_alias,@"STO_CUDA_RESERVED_SHARED STV_DEFAULT"
__nv_reservedSMEM_offset_0_alias:
	.zero		0
	.zero		64


//--------------------- .nv.shared._ZN18transformer_engine10fused_attn28thd_partition_indices_kernelEPiS1_iiii --------------------------
	.section	.nv.shared._ZN18transformer_engine10fused_attn28thd_partition_indices_kernelEPiS1_iiii,"aw",@nobits
	.sectionflags	@""
	.align	16
	.zero		1024


//--------------------- .nv.constant0._ZN18transformer_engine10fused_attn27thd_read_half_tensor_kernelEPvS1_Piiiii --------------------------
	.section	.nv.constant0._ZN18transformer_engine10fused_attn27thd_read_half_tensor_kernelEPvS1_Piiiii,"a",@progbits
	.sectionflags	@""
	.align	4
.nv.constant0._ZN18transformer_engine10fused_attn27thd_read_half_tensor_kernelEPvS1_Piiiii:
	.zero		936


//--------------------- .nv.constant0._ZN18transformer_engine10fused_attn28thd_partition_indices_kernelEPiS1_iiii --------------------------
	.section	.nv.constant0._ZN18transformer_engine10fused_attn28thd_partition_indices_kernelEPiS1_iiii,"a",@progbits
	.sectionflags	@""
	.align	4
.nv.constant0._ZN18transformer_engine10fused_attn28thd_partition_indices_kernelEPiS1_iiii:
	.zero		928


//--------------------- SYMBOLS --------------------------

	.type		.nv.reservedSmem.offset0,@object
	.size		.nv.reservedSmem.offset0,0x4
	.type		.nv.reservedSmem.cap,@object
	.size		.nv.reservedSmem.cap,0x4
	.type		__assertfail,@function
